//
// Generated by NVIDIA NVVM Compiler
//
// Compiler Build ID: CL-36424714
// Cuda compilation tools, release 13.0, V13.0.88
// Based on NVVM 20.0.0
//

.version 9.0
.target sm_100
.address_size 64

	// .globl	_Z21mish_kernel_ga100_optPKfPfi

.visible .entry _Z21mish_kernel_ga100_optPKfPfi(
	.param .u64 .ptr .align 1 _Z21mish_kernel_ga100_optPKfPfi_param_0,
	.param .u64 .ptr .align 1 _Z21mish_kernel_ga100_optPKfPfi_param_1,
	.param .u32 _Z21mish_kernel_ga100_optPKfPfi_param_2
)
.maxntid 256
{
	.reg .pred 	%p<29>;
	.reg .b32 	%r<101>;
	.reg .b32 	%f<218>;
	.reg .b64 	%rd<27>;

	ld.param.u64 	%rd3, [_Z21mish_kernel_ga100_optPKfPfi_param_0];
	ld.param.u64 	%rd4, [_Z21mish_kernel_ga100_optPKfPfi_param_1];
	ld.param.u32 	%r19, [_Z21mish_kernel_ga100_optPKfPfi_param_2];
	cvta.to.global.u64 	%rd1, %rd4;
	cvta.to.global.u64 	%rd2, %rd3;
	mov.u32 	%r20, %ctaid.x;
	mov.u32 	%r21, %ntid.x;
	mov.u32 	%r22, %tid.x;
	mad.lo.s32 	%r1, %r20, %r21, %r22;
	mov.u32 	%r23, %nctaid.x;
	mul.lo.s32 	%r2, %r21, %r23;
	shr.s32 	%r24, %r19, 31;
	shr.u32 	%r25, %r24, 30;
	add.s32 	%r26, %r19, %r25;
	shr.s32 	%r3, %r26, 2;
	setp.ge.s32 	%p1, %r1, %r3;
	@%p1 bra 	$L__BB0_6;
	add.s32 	%r4, %r1, %r2;
	max.s32 	%r27, %r3, %r4;
	setp.lt.s32 	%p2, %r4, %r3;
	selp.u32 	%r28, 1, 0, %p2;
	add.s32 	%r29, %r4, %r28;
	sub.s32 	%r30, %r27, %r29;
	div.u32 	%r31, %r30, %r2;
	add.s32 	%r5, %r31, %r28;
	and.b32  	%r32, %r5, 1;
	setp.eq.b32 	%p3, %r32, 1;
	mov.u32 	%r96, %r1;
	@%p3 bra 	$L__BB0_3;
	mul.wide.s32 	%rd5, %r1, 16;
	add.s64 	%rd6, %rd2, %rd5;
	ld.global.nc.v4.f32 	{%f9, %f10, %f11, %f12}, [%rd6];
	setp.leu.f32 	%p4, %f9, 0f41A00000;
	mul.f32 	%f13, %f9, 0f3FB8AA3B;
	selp.f32 	%f14, %f13, 0f00000000, %p4;
	ex2.approx.f32 	%f15, %f14;
	mov.f32 	%f16, 0f3F800000;
	add.rn.f32 	%f17, %f16, %f15;
	mul.rn.f32 	%f18, %f17, %f17;
	mov.f32 	%f19, 0fBF800000;
	add.rn.f32 	%f20, %f18, %f19;
	add.rn.f32 	%f1, %f18, %f16;
	setp.leu.f32 	%p5, %f10, 0f41A00000;
	mul.f32 	%f21, %f10, 0f3FB8AA3B;
	selp.f32 	%f22, %f21, 0f00000000, %p5;
	ex2.approx.f32 	%f23, %f22;
	add.rn.f32 	%f24, %f16, %f23;
	mul.rn.f32 	%f25, %f24, %f24;
	add.rn.f32 	%f26, %f25, %f19;
	add.rn.f32 	%f2, %f25, %f16;
	setp.leu.f32 	%p6, %f11, 0f41A00000;
	mul.f32 	%f27, %f11, 0f3FB8AA3B;
	selp.f32 	%f28, %f27, 0f00000000, %p6;
	ex2.approx.f32 	%f29, %f28;
	add.rn.f32 	%f30, %f16, %f29;
	mul.rn.f32 	%f31, %f30, %f30;
	add.rn.f32 	%f32, %f31, %f19;
	add.rn.f32 	%f3, %f31, %f16;
	setp.leu.f32 	%p7, %f12, 0f41A00000;
	mul.f32 	%f33, %f12, 0f3FB8AA3B;
	selp.f32 	%f34, %f33, 0f00000000, %p7;
	ex2.approx.f32 	%f35, %f34;
	add.rn.f32 	%f36, %f16, %f35;
	mul.rn.f32 	%f37, %f36, %f36;
	add.rn.f32 	%f38, %f37, %f19;
	add.rn.f32 	%f4, %f37, %f16;
	// begin inline asm
	{ cvt.rn.f16x2.f32 %r33, %f2, %f1; }

	// end inline asm
	// begin inline asm
	{ cvt.rn.f16x2.f32 %r34, %f4, %f3; }

	// end inline asm
	// begin inline asm
	{.reg.b16         hl, hu;         
 .reg.b32         fl, fu;         
  mov.b32         {hl, hu}, %r33;   
  cvt.f32.f16     fl, hl;         
  cvt.f32.f16     fu, hu;         
  rcp.approx.ftz.f32   fl, fl;     
  rcp.approx.ftz.f32   fu, fu;     
  cvt.rn.f16.f32      hl, fl;     
  cvt.rn.f16.f32      hu, fu;     
  mov.b32         %r35, {hl, hu};   
}
	// end inline asm
	// begin inline asm
	{.reg.b16         hl, hu;         
 .reg.b32         fl, fu;         
  mov.b32         {hl, hu}, %r34;   
  cvt.f32.f16     fl, hl;         
  cvt.f32.f16     fu, hu;         
  rcp.approx.ftz.f32   fl, fl;     
  rcp.approx.ftz.f32   fu, fu;     
  cvt.rn.f16.f32      hl, fl;     
  cvt.rn.f16.f32      hu, fu;     
  mov.b32         %r37, {hl, hu};   
}
	// end inline asm
	// begin inline asm
	{.reg .f16 low,high;
  mov.b32 {low,high},%r35;
  cvt.f32.f16 %f5, low;}

	// end inline asm
	// begin inline asm
	{.reg .f16 low,high;
  mov.b32 {low,high},%r35;
  cvt.f32.f16 %f6, high;}

	// end inline asm
	// begin inline asm
	{.reg .f16 low,high;
  mov.b32 {low,high},%r37;
  cvt.f32.f16 %f7, low;}

	// end inline asm
	// begin inline asm
	{.reg .f16 low,high;
  mov.b32 {low,high},%r37;
  cvt.f32.f16 %f8, high;}

	// end inline asm
	mul.rn.f32 	%f39, %f20, %f5;
	mul.rn.f32 	%f40, %f9, %f39;
	selp.f32 	%f41, %f40, %f9, %p4;
	mul.rn.f32 	%f42, %f26, %f6;
	mul.rn.f32 	%f43, %f10, %f42;
	selp.f32 	%f44, %f43, %f10, %p5;
	mul.rn.f32 	%f45, %f32, %f7;
	mul.rn.f32 	%f46, %f11, %f45;
	selp.f32 	%f47, %f46, %f11, %p6;
	mul.rn.f32 	%f48, %f38, %f8;
	mul.rn.f32 	%f49, %f12, %f48;
	selp.f32 	%f50, %f49, %f12, %p7;
	add.s64 	%rd7, %rd1, %rd5;
	st.global.v4.f32 	[%rd7], {%f41, %f44, %f47, %f50};
	mov.u32 	%r96, %r4;
$L__BB0_3:
	setp.eq.s32 	%p8, %r5, 0;
	@%p8 bra 	$L__BB0_6;
	mul.wide.s32 	%rd11, %r2, 16;
	shl.b32 	%r63, %r2, 1;
$L__BB0_5:
	mul.wide.s32 	%rd8, %r96, 16;
	add.s64 	%rd9, %rd2, %rd8;
	ld.global.nc.v4.f32 	{%f67, %f68, %f69, %f70}, [%rd9];
	setp.leu.f32 	%p9, %f67, 0f41A00000;
	mul.f32 	%f71, %f67, 0f3FB8AA3B;
	selp.f32 	%f72, %f71, 0f00000000, %p9;
	ex2.approx.f32 	%f73, %f72;
	mov.f32 	%f74, 0f3F800000;
	add.rn.f32 	%f75, %f74, %f73;
	mul.rn.f32 	%f76, %f75, %f75;
	mov.f32 	%f77, 0fBF800000;
	add.rn.f32 	%f78, %f76, %f77;
	add.rn.f32 	%f51, %f76, %f74;
	setp.leu.f32 	%p10, %f68, 0f41A00000;
	mul.f32 	%f79, %f68, 0f3FB8AA3B;
	selp.f32 	%f80, %f79, 0f00000000, %p10;
	ex2.approx.f32 	%f81, %f80;
	add.rn.f32 	%f82, %f74, %f81;
	mul.rn.f32 	%f83, %f82, %f82;
	add.rn.f32 	%f84, %f83, %f77;
	add.rn.f32 	%f52, %f83, %f74;
	setp.leu.f32 	%p11, %f69, 0f41A00000;
	mul.f32 	%f85, %f69, 0f3FB8AA3B;
	selp.f32 	%f86, %f85, 0f00000000, %p11;
	ex2.approx.f32 	%f87, %f86;
	add.rn.f32 	%f88, %f74, %f87;
	mul.rn.f32 	%f89, %f88, %f88;
	add.rn.f32 	%f90, %f89, %f77;
	add.rn.f32 	%f53, %f89, %f74;
	setp.leu.f32 	%p12, %f70, 0f41A00000;
	mul.f32 	%f91, %f70, 0f3FB8AA3B;
	selp.f32 	%f92, %f91, 0f00000000, %p12;
	ex2.approx.f32 	%f93, %f92;
	add.rn.f32 	%f94, %f74, %f93;
	mul.rn.f32 	%f95, %f94, %f94;
	add.rn.f32 	%f96, %f95, %f77;
	add.rn.f32 	%f54, %f95, %f74;
	// begin inline asm
	{ cvt.rn.f16x2.f32 %r43, %f52, %f51; }

	// end inline asm
	// begin inline asm
	{ cvt.rn.f16x2.f32 %r44, %f54, %f53; }

	// end inline asm
	// begin inline asm
	{.reg.b16         hl, hu;         
 .reg.b32         fl, fu;         
  mov.b32         {hl, hu}, %r43;   
  cvt.f32.f16     fl, hl;         
  cvt.f32.f16     fu, hu;         
  rcp.approx.ftz.f32   fl, fl;     
  rcp.approx.ftz.f32   fu, fu;     
  cvt.rn.f16.f32      hl, fl;     
  cvt.rn.f16.f32      hu, fu;     
  mov.b32         %r45, {hl, hu};   
}
	// end inline asm
	// begin inline asm
	{.reg.b16         hl, hu;         
 .reg.b32         fl, fu;         
  mov.b32         {hl, hu}, %r44;   
  cvt.f32.f16     fl, hl;         
  cvt.f32.f16     fu, hu;         
  rcp.approx.ftz.f32   fl, fl;     
  rcp.approx.ftz.f32   fu, fu;     
  cvt.rn.f16.f32      hl, fl;     
  cvt.rn.f16.f32      hu, fu;     
  mov.b32         %r47, {hl, hu};   
}
	// end inline asm
	// begin inline asm
	{.reg .f16 low,high;
  mov.b32 {low,high},%r45;
  cvt.f32.f16 %f55, low;}

	// end inline asm
	// begin inline asm
	{.reg .f16 low,high;
  mov.b32 {low,high},%r45;
  cvt.f32.f16 %f56, high;}

	// end inline asm
	// begin inline asm
	{.reg .f16 low,high;
  mov.b32 {low,high},%r47;
  cvt.f32.f16 %f57, low;}

	// end inline asm
	// begin inline asm
	{.reg .f16 low,high;
  mov.b32 {low,high},%r47;
  cvt.f32.f16 %f58, high;}

	// end inline asm
	mul.rn.f32 	%f97, %f78, %f55;
	mul.rn.f32 	%f98, %f67, %f97;
	selp.f32 	%f99, %f98, %f67, %p9;
	mul.rn.f32 	%f100, %f84, %f56;
	mul.rn.f32 	%f101, %f68, %f100;
	selp.f32 	%f102, %f101, %f68, %p10;
	mul.rn.f32 	%f103, %f90, %f57;
	mul.rn.f32 	%f104, %f69, %f103;
	selp.f32 	%f105, %f104, %f69, %p11;
	mul.rn.f32 	%f106, %f96, %f58;
	mul.rn.f32 	%f107, %f70, %f106;
	selp.f32 	%f108, %f107, %f70, %p12;
	add.s64 	%rd10, %rd1, %rd8;
	st.global.v4.f32 	[%rd10], {%f99, %f102, %f105, %f108};
	add.s64 	%rd12, %rd9, %rd11;
	ld.global.nc.v4.f32 	{%f109, %f110, %f111, %f112}, [%rd12];
	setp.leu.f32 	%p13, %f109, 0f41A00000;
	mul.f32 	%f113, %f109, 0f3FB8AA3B;
	selp.f32 	%f114, %f113, 0f00000000, %p13;
	ex2.approx.f32 	%f115, %f114;
	add.rn.f32 	%f116, %f74, %f115;
	mul.rn.f32 	%f117, %f116, %f116;
	add.rn.f32 	%f118, %f117, %f77;
	add.rn.f32 	%f59, %f117, %f74;
	setp.leu.f32 	%p14, %f110, 0f41A00000;
	mul.f32 	%f119, %f110, 0f3FB8AA3B;
	selp.f32 	%f120, %f119, 0f00000000, %p14;
	ex2.approx.f32 	%f121, %f120;
	add.rn.f32 	%f122, %f74, %f121;
	mul.rn.f32 	%f123, %f122, %f122;
	add.rn.f32 	%f124, %f123, %f77;
	add.rn.f32 	%f60, %f123, %f74;
	setp.leu.f32 	%p15, %f111, 0f41A00000;
	mul.f32 	%f125, %f111, 0f3FB8AA3B;
	selp.f32 	%f126, %f125, 0f00000000, %p15;
	ex2.approx.f32 	%f127, %f126;
	add.rn.f32 	%f128, %f74, %f127;
	mul.rn.f32 	%f129, %f128, %f128;
	add.rn.f32 	%f130, %f129, %f77;
	add.rn.f32 	%f61, %f129, %f74;
	setp.leu.f32 	%p16, %f112, 0f41A00000;
	mul.f32 	%f131, %f112, 0f3FB8AA3B;
	selp.f32 	%f132, %f131, 0f00000000, %p16;
	ex2.approx.f32 	%f133, %f132;
	add.rn.f32 	%f134, %f74, %f133;
	mul.rn.f32 	%f135, %f134, %f134;
	add.rn.f32 	%f136, %f135, %f77;
	add.rn.f32 	%f62, %f135, %f74;
	// begin inline asm
	{ cvt.rn.f16x2.f32 %r53, %f60, %f59; }

	// end inline asm
	// begin inline asm
	{ cvt.rn.f16x2.f32 %r54, %f62, %f61; }

	// end inline asm
	// begin inline asm
	{.reg.b16         hl, hu;         
 .reg.b32         fl, fu;         
  mov.b32         {hl, hu}, %r53;   
  cvt.f32.f16     fl, hl;         
  cvt.f32.f16     fu, hu;         
  rcp.approx.ftz.f32   fl, fl;     
  rcp.approx.ftz.f32   fu, fu;     
  cvt.rn.f16.f32      hl, fl;     
  cvt.rn.f16.f32      hu, fu;     
  mov.b32         %r55, {hl, hu};   
}
	// end inline asm
	// begin inline asm
	{.reg.b16         hl, hu;         
 .reg.b32         fl, fu;         
  mov.b32         {hl, hu}, %r54;   
  cvt.f32.f16     fl, hl;         
  cvt.f32.f16     fu, hu;         
  rcp.approx.ftz.f32   fl, fl;     
  rcp.approx.ftz.f32   fu, fu;     
  cvt.rn.f16.f32      hl, fl;     
  cvt.rn.f16.f32      hu, fu;     
  mov.b32         %r57, {hl, hu};   
}
	// end inline asm
	// begin inline asm
	{.reg .f16 low,high;
  mov.b32 {low,high},%r55;
  cvt.f32.f16 %f63, low;}

	// end inline asm
	// begin inline asm
	{.reg .f16 low,high;
  mov.b32 {low,high},%r55;
  cvt.f32.f16 %f64, high;}

	// end inline asm
	// begin inline asm
	{.reg .f16 low,high;
  mov.b32 {low,high},%r57;
  cvt.f32.f16 %f65, low;}

	// end inline asm
	// begin inline asm
	{.reg .f16 low,high;
  mov.b32 {low,high},%r57;
  cvt.f32.f16 %f66, high;}

	// end inline asm
	mul.rn.f32 	%f137, %f118, %f63;
	mul.rn.f32 	%f138, %f109, %f137;
	selp.f32 	%f139, %f138, %f109, %p13;
	mul.rn.f32 	%f140, %f124, %f64;
	mul.rn.f32 	%f141, %f110, %f140;
	selp.f32 	%f142, %f141, %f110, %p14;
	mul.rn.f32 	%f143, %f130, %f65;
	mul.rn.f32 	%f144, %f111, %f143;
	selp.f32 	%f145, %f144, %f111, %p15;
	mul.rn.f32 	%f146, %f136, %f66;
	mul.rn.f32 	%f147, %f112, %f146;
	selp.f32 	%f148, %f147, %f112, %p16;
	add.s64 	%rd13, %rd10, %rd11;
	st.global.v4.f32 	[%rd13], {%f139, %f142, %f145, %f148};
	add.s32 	%r96, %r96, %r63;
	setp.lt.s32 	%p17, %r96, %r3;
	@%p17 bra 	$L__BB0_5;
$L__BB0_6:
	shl.b32 	%r64, %r3, 2;
	add.s32 	%r99, %r64, %r1;
	setp.ge.s32 	%p18, %r99, %r19;
	@%p18 bra 	$L__BB0_13;
	add.s32 	%r65, %r99, %r2;
	max.s32 	%r66, %r19, %r65;
	setp.lt.s32 	%p19, %r65, %r19;
	selp.u32 	%r67, 1, 0, %p19;
	add.s32 	%r68, %r65, %r67;
	sub.s32 	%r69, %r66, %r68;
	div.u32 	%r70, %r69, %r2;
	add.s32 	%r10, %r70, %r67;
	and.b32  	%r71, %r10, 3;
	setp.eq.s32 	%p20, %r71, 3;
	@%p20 bra 	$L__BB0_10;
	add.s32 	%r72, %r10, 1;
	and.b32  	%r73, %r72, 3;
	neg.s32 	%r97, %r73;
$L__BB0_9:
	.pragma "nounroll";
	mul.wide.s32 	%rd14, %r99, 4;
	add.s64 	%rd15, %rd1, %rd14;
	add.s64 	%rd16, %rd2, %rd14;
	ld.global.nc.f32 	%f152, [%rd16];
	setp.gt.f32 	%p21, %f152, 0f41A00000;
	mul.f32 	%f153, %f152, 0f3FB8AA3B;
	selp.f32 	%f154, 0f00000000, %f153, %p21;
	ex2.approx.f32 	%f155, %f154;
	mov.f32 	%f156, 0f3F800000;
	add.rn.f32 	%f157, %f156, %f155;
	mul.rn.f32 	%f158, %f157, %f157;
	mov.f32 	%f159, 0fBF800000;
	add.rn.f32 	%f160, %f158, %f159;
	add.rn.f32 	%f150, %f158, %f156;
	// begin inline asm
	{ cvt.rn.f16x2.f32 %r74, %f150, %f150; }

	// end inline asm
	// begin inline asm
	{.reg.b16         hl, hu;         
 .reg.b32         fl, fu;         
  mov.b32         {hl, hu}, %r74;   
  cvt.f32.f16     fl, hl;         
  cvt.f32.f16     fu, hu;         
  rcp.approx.ftz.f32   fl, fl;     
  rcp.approx.ftz.f32   fu, fu;     
  cvt.rn.f16.f32      hl, fl;     
  cvt.rn.f16.f32      hu, fu;     
  mov.b32         %r75, {hl, hu};   
}
	// end inline asm
	// begin inline asm
	{.reg .f16 low,high;
  mov.b32 {low,high},%r75;
  cvt.f32.f16 %f151, low;}

	// end inline asm
	mul.rn.f32 	%f161, %f160, %f151;
	mul.rn.f32 	%f162, %f152, %f161;
	selp.f32 	%f163, %f152, %f162, %p21;
	st.global.f32 	[%rd15], %f163;
	add.s32 	%r99, %r99, %r2;
	add.s32 	%r97, %r97, 1;
	setp.ne.s32 	%p22, %r97, 0;
	@%p22 bra 	$L__BB0_9;
$L__BB0_10:
	setp.lt.u32 	%p23, %r10, 3;
	@%p23 bra 	$L__BB0_13;
	mul.wide.s32 	%rd20, %r2, 4;
	shl.b32 	%r94, %r2, 2;
$L__BB0_12:
	mul.wide.s32 	%rd17, %r99, 4;
	add.s64 	%rd18, %rd2, %rd17;
	ld.global.nc.f32 	%f176, [%rd18];
	setp.gt.f32 	%p24, %f176, 0f41A00000;
	mul.f32 	%f177, %f176, 0f3FB8AA3B;
	selp.f32 	%f178, 0f00000000, %f177, %p24;
	ex2.approx.f32 	%f179, %f178;
	mov.f32 	%f180, 0f3F800000;
	add.rn.f32 	%f181, %f180, %f179;
	mul.rn.f32 	%f182, %f181, %f181;
	mov.f32 	%f183, 0fBF800000;
	add.rn.f32 	%f184, %f182, %f183;
	add.rn.f32 	%f165, %f182, %f180;
	// begin inline asm
	{ cvt.rn.f16x2.f32 %r78, %f165, %f165; }

	// end inline asm
	// begin inline asm
	{.reg.b16         hl, hu;         
 .reg.b32         fl, fu;         
  mov.b32         {hl, hu}, %r78;   
  cvt.f32.f16     fl, hl;         
  cvt.f32.f16     fu, hu;         
  rcp.approx.ftz.f32   fl, fl;     
  rcp.approx.ftz.f32   fu, fu;     
  cvt.rn.f16.f32      hl, fl;     
  cvt.rn.f16.f32      hu, fu;     
  mov.b32         %r79, {hl, hu};   
}
	// end inline asm
	// begin inline asm
	{.reg .f16 low,high;
  mov.b32 {low,high},%r79;
  cvt.f32.f16 %f166, low;}

	// end inline asm
	mul.rn.f32 	%f185, %f184, %f166;
	mul.rn.f32 	%f186, %f176, %f185;
	selp.f32 	%f187, %f176, %f186, %p24;
	add.s64 	%rd19, %rd1, %rd17;
	st.global.f32 	[%rd19], %f187;
	add.s64 	%rd21, %rd18, %rd20;
	ld.global.nc.f32 	%f188, [%rd21];
	setp.gt.f32 	%p25, %f188, 0f41A00000;
	mul.f32 	%f189, %f188, 0f3FB8AA3B;
	selp.f32 	%f190, 0f00000000, %f189, %p25;
	ex2.approx.f32 	%f191, %f190;
	add.rn.f32 	%f192, %f180, %f191;
	mul.rn.f32 	%f193, %f192, %f192;
	add.rn.f32 	%f194, %f193, %f183;
	add.rn.f32 	%f168, %f193, %f180;
	// begin inline asm
	{ cvt.rn.f16x2.f32 %r82, %f168, %f168; }

	// end inline asm
	// begin inline asm
	{.reg.b16         hl, hu;         
 .reg.b32         fl, fu;         
  mov.b32         {hl, hu}, %r82;   
  cvt.f32.f16     fl, hl;         
  cvt.f32.f16     fu, hu;         
  rcp.approx.ftz.f32   fl, fl;     
  rcp.approx.ftz.f32   fu, fu;     
  cvt.rn.f16.f32      hl, fl;     
  cvt.rn.f16.f32      hu, fu;     
  mov.b32         %r83, {hl, hu};   
}
	// end inline asm
	// begin inline asm
	{.reg .f16 low,high;
  mov.b32 {low,high},%r83;
  cvt.f32.f16 %f169, low;}

	// end inline asm
	mul.rn.f32 	%f195, %f194, %f169;
	mul.rn.f32 	%f196, %f188, %f195;
	selp.f32 	%f197, %f188, %f196, %p25;
	add.s64 	%rd22, %rd19, %rd20;
	st.global.f32 	[%rd22], %f197;
	add.s64 	%rd23, %rd21, %rd20;
	ld.global.nc.f32 	%f198, [%rd23];
	setp.gt.f32 	%p26, %f198, 0f41A00000;
	mul.f32 	%f199, %f198, 0f3FB8AA3B;
	selp.f32 	%f200, 0f00000000, %f199, %p26;
	ex2.approx.f32 	%f201, %f200;
	add.rn.f32 	%f202, %f180, %f201;
	mul.rn.f32 	%f203, %f202, %f202;
	add.rn.f32 	%f204, %f203, %f183;
	add.rn.f32 	%f171, %f203, %f180;
	// begin inline asm
	{ cvt.rn.f16x2.f32 %r86, %f171, %f171; }

	// end inline asm
	// begin inline asm
	{.reg.b16         hl, hu;         
 .reg.b32         fl, fu;         
  mov.b32         {hl, hu}, %r86;   
  cvt.f32.f16     fl, hl;         
  cvt.f32.f16     fu, hu;         
  rcp.approx.ftz.f32   fl, fl;     
  rcp.approx.ftz.f32   fu, fu;     
  cvt.rn.f16.f32      hl, fl;     
  cvt.rn.f16.f32      hu, fu;     
  mov.b32         %r87, {hl, hu};   
}
	// end inline asm
	// begin inline asm
	{.reg .f16 low,high;
  mov.b32 {low,high},%r87;
  cvt.f32.f16 %f172, low;}

	// end inline asm
	mul.rn.f32 	%f205, %f204, %f172;
	mul.rn.f32 	%f206, %f198, %f205;
	selp.f32 	%f207, %f198, %f206, %p26;
	add.s64 	%rd24, %rd22, %rd20;
	st.global.f32 	[%rd24], %f207;
	add.s64 	%rd25, %rd23, %rd20;
	ld.global.nc.f32 	%f208, [%rd25];
	setp.gt.f32 	%p27, %f208, 0f41A00000;
	mul.f32 	%f209, %f208, 0f3FB8AA3B;
	selp.f32 	%f210, 0f00000000, %f209, %p27;
	ex2.approx.f32 	%f211, %f210;
	add.rn.f32 	%f212, %f180, %f211;
	mul.rn.f32 	%f213, %f212, %f212;
	add.rn.f32 	%f214, %f213, %f183;
	add.rn.f32 	%f174, %f213, %f180;
	// begin inline asm
	{ cvt.rn.f16x2.f32 %r90, %f174, %f174; }

	// end inline asm
	// begin inline asm
	{.reg.b16         hl, hu;         
 .reg.b32         fl, fu;         
  mov.b32         {hl, hu}, %r90;   
  cvt.f32.f16     fl, hl;         
  cvt.f32.f16     fu, hu;         
  rcp.approx.ftz.f32   fl, fl;     
  rcp.approx.ftz.f32   fu, fu;     
  cvt.rn.f16.f32      hl, fl;     
  cvt.rn.f16.f32      hu, fu;     
  mov.b32         %r91, {hl, hu};   
}
	// end inline asm
	// begin inline asm
	{.reg .f16 low,high;
  mov.b32 {low,high},%r91;
  cvt.f32.f16 %f175, low;}

	// end inline asm
	mul.rn.f32 	%f215, %f214, %f175;
	mul.rn.f32 	%f216, %f208, %f215;
	selp.f32 	%f217, %f208, %f216, %p27;
	add.s64 	%rd26, %rd24, %rd20;
	st.global.f32 	[%rd26], %f217;
	add.s32 	%r99, %r94, %r99;
	setp.lt.s32 	%p28, %r99, %r19;
	@%p28 bra 	$L__BB0_12;
$L__BB0_13:
	ret;

}


// ===== COMPILED SASS (sm_100) =====

	.target	sm_100

	.elftype	@"ET_EXEC"


//--------------------- .note.nv.tkinfo           --------------------------
	.section	.note.nv.tkinfo,"",@"SHT_NOTE"
	.sectionflags	@"SHF_NOTE_NV_TKINFO"
	.tkinfo
        /*0018*/ 	.word	0x00000002
        /*0030*/ 	.string	""
        /*0030*/ 	.string	"ptxas"
        /*0030*/ 	.string	"Cuda compilation tools, release 13.0, V13.0.88"
        /*0030*/ 	.string	"Build cuda_13.0.r13.0/compiler.36424714_0"
        /*0030*/ 	.string	"-arch sm_100 -m 64 "



//--------------------- .note.nv.cuinfo           --------------------------
	.section	.note.nv.cuinfo,"",@"SHT_NOTE"
	.sectionflags	@"SHF_NOTE_NV_CUINFO"
        /*0018*/ 	.short	0x0002
        /*001a*/ 	.short	0x0064
        /*001c*/ 	.short	0x0082
	.zero		2


//--------------------- .nv.info                  --------------------------
	.section	.nv.info,"",@"SHT_CUDA_INFO"
	.align	4


	//----- nvinfo : EIATTR_REGCOUNT
	.align		4
        /*0000*/ 	.byte	0x04, 0x2f
        /*0002*/ 	.short	(.L_1 - .L_0)
	.align		4
.L_0:
        /*0004*/ 	.word	index@(_Z21mish_kernel_ga100_optPKfPfi)
        /*0008*/ 	.word	0x00000020


	//----- nvinfo : EIATTR_FRAME_SIZE
	.align		4
.L_1:
        /*000c*/ 	.byte	0x04, 0x11
        /*000e*/ 	.short	(.L_3 - .L_2)
	.align		4
.L_2:
        /*0010*/ 	.word	index@(_Z21mish_kernel_ga100_optPKfPfi)
        /*0014*/ 	.word	0x00000000


	//----- nvinfo : EIATTR_MIN_STACK_SIZE
	.align		4
.L_3:
        /*0018*/ 	.byte	0x04, 0x12
        /*001a*/ 	.short	(.L_5 - .L_4)
	.align		4
.L_4:
        /*001c*/ 	.word	index@(_Z21mish_kernel_ga100_optPKfPfi)
        /*0020*/ 	.word	0x00000000
.L_5:


//--------------------- .nv.compat                --------------------------
	.section	.nv.compat,"",@"SHT_CUDA_COMPAT_INFO"
	.align	4
        /*0000*/ 	.byte	0x02, 0x09, 0x00, 0x00, 0x02, 0x02, 0x01, 0x00, 0x02, 0x05, 0x05, 0x00, 0x03, 0x07, 0x01, 0x01
        /*0010*/ 	.byte	0x02, 0x03, 0x00, 0x00, 0x02, 0x06, 0x01, 0x00, 0x04, 0x0b, 0x08, 0x00, 0x01, 0x00, 0x00, 0x00
        /*0020*/ 	.byte	0x00, 0x00, 0x00, 0x00


//--------------------- .nv.info._Z21mish_kernel_ga100_optPKfPfi --------------------------
	.section	.nv.info._Z21mish_kernel_ga100_optPKfPfi,"",@"SHT_CUDA_INFO"
	.sectionflags	@""
	.align	4


	//----- nvinfo : EIATTR_CUDA_API_VERSION
	.align		4
        /*0000*/ 	.byte	0x04, 0x37
        /*0002*/ 	.short	(.L_7 - .L_6)
.L_6:
        /*0004*/ 	.word	0x00000082


	//----- nvinfo : EIATTR_KPARAM_INFO
	.align		4
.L_7:
        /*0008*/ 	.byte	0x04, 0x17
        /*000a*/ 	.short	(.L_9 - .L_8)
.L_8:
        /*000c*/ 	.word	0x00000000
        /*0010*/ 	.short	0x0002
        /*0012*/ 	.short	0x0010
        /*0014*/ 	.byte	0x00, 0xf0, 0x11, 0x00


	//----- nvinfo : EIATTR_KPARAM_INFO
	.align		4
.L_9:
        /*0018*/ 	.byte	0x04, 0x17
        /*001a*/ 	.short	(.L_11 - .L_10)
.L_10:
        /*001c*/ 	.word	0x00000000
        /*0020*/ 	.short	0x0001
        /*0022*/ 	.short	0x0008
        /*0024*/ 	.byte	0x00, 0xf5, 0x21, 0x00


	//----- nvinfo : EIATTR_KPARAM_INFO
	.align		4
.L_11:
        /*0028*/ 	.byte	0x04, 0x17
        /*002a*/ 	.short	(.L_13 - .L_12)
.L_12:
        /*002c*/ 	.word	0x00000000
        /*0030*/ 	.short	0x0000
        /*0032*/ 	.short	0x0000
        /*0034*/ 	.byte	0x00, 0xf5, 0x21, 0x00


	//----- nvinfo : EIATTR_SPARSE_MMA_MASK
	.align		4
.L_13:
        /*0038*/ 	.byte	0x03, 0x50
        /*003a*/ 	.short	0x0000


	//----- nvinfo : EIATTR_MAXREG_COUNT
	.align		4
        /*003c*/ 	.byte	0x03, 0x1b
        /*003e*/ 	.short	0x00ff


	//----- nvinfo : EIATTR_MERCURY_ISA_VERSION
	.align		4
        /*0040*/ 	.byte	0x03, 0x5f
        /*0042*/ 	.short	0x0101


	//----- nvinfo : EIATTR_VRC_CTA_INIT_COUNT
	.align		4
        /*0044*/ 	.byte	0x02, 0x4a
	.zero		1
	.zero		1


	//----- nvinfo : EIATTR_EXIT_INSTR_OFFSETS
	.align		4
        /*0048*/ 	.byte	0x04, 0x1c
        /*004a*/ 	.short	(.L_15 - .L_14)


	//   ....[0]....
.L_14:
        /*004c*/ 	.word	0x00001130


	//   ....[1]....
        /*0050*/ 	.word	0x00001530


	//   ....[2]....
        /*0054*/ 	.word	0x00001af0


	//----- nvinfo : EIATTR_MAX_THREADS
	.align		4
.L_15:
        /*0058*/ 	.byte	0x04, 0x05
        /*005a*/ 	.short	(.L_17 - .L_16)
.L_16:
        /*005c*/ 	.word	0x00000100
        /*0060*/ 	.word	0x00000001
        /*0064*/ 	.word	0x00000001


	//----- nvinfo : EIATTR_CRS_STACK_SIZE
	.align		4
.L_17:
        /*0068*/ 	.byte	0x04, 0x1e
        /*006a*/ 	.short	(.L_19 - .L_18)
.L_18:
        /*006c*/ 	.word	0x00000000


	//----- nvinfo : EIATTR_CBANK_PARAM_SIZE
	.align		4
.L_19:
        /*0070*/ 	.byte	0x03, 0x19
        /*0072*/ 	.short	0x0014


	//----- nvinfo : EIATTR_PARAM_CBANK
	.align		4
        /*0074*/ 	.byte	0x04, 0x0a
        /*0076*/ 	.short	(.L_21 - .L_20)
	.align		4
.L_20:
        /*0078*/ 	.word	index@(.nv.constant0._Z21mish_kernel_ga100_optPKfPfi)
        /*007c*/ 	.short	0x0380
        /*007e*/ 	.short	0x0014


	//----- nvinfo : EIATTR_SW_WAR
	.align		4
.L_21:
        /*0080*/ 	.byte	0x04, 0x36
        /*0082*/ 	.short	(.L_23 - .L_22)
.L_22:
        /*0084*/ 	.word	0x00000008
.L_23:


//--------------------- .nv.callgraph             --------------------------
	.section	.nv.callgraph,"",@"SHT_CUDA_CALLGRAPH"
	.align	4
	.sectionentsize	8
	.align		4
        /*0000*/ 	.word	0x00000000
	.align		4
        /*0004*/ 	.word	0xffffffff
	.align		4
        /*0008*/ 	.word	0x00000000
	.align		4
        /*000c*/ 	.word	0xfffffffe
	.align		4
        /*0010*/ 	.word	0x00000000
	.align		4
        /*0014*/ 	.word	0xfffffffd
	.align		4
        /*0018*/ 	.word	0x00000000
	.align		4
        /*001c*/ 	.word	0xfffffffc


//--------------------- .text._Z21mish_kernel_ga100_optPKfPfi --------------------------
	.section	.text._Z21mish_kernel_ga100_optPKfPfi,"ax",@progbits
	.align	128
        .global         _Z21mish_kernel_ga100_optPKfPfi
        .type           _Z21mish_kernel_ga100_optPKfPfi,@function
        .size           _Z21mish_kernel_ga100_optPKfPfi,(.L_x_10 - _Z21mish_kernel_ga100_optPKfPfi)
        .other          _Z21mish_kernel_ga100_optPKfPfi,@"STO_CUDA_ENTRY STV_DEFAULT"
_Z21mish_kernel_ga100_optPKfPfi:
.text._Z21mish_kernel_ga100_optPKfPfi:
[----:B------:R-:W-:Y:S01]  /*0000*/  LDC R1, c[0x0][0x37c] ;  /* 0x0000df00ff017b82 */ /* 0x000fe20000000800 */
[----:B------:R-:W0:Y:S07]  /*0010*/  S2R R14, SR_TID.X ;  /* 0x00000000000e7919 */ /* 0x000e2e0000002100 */
[----:B------:R-:W1:Y:S01]  /*0020*/  LDC R0, c[0x0][0x390] ;  /* 0x0000e400ff007b82 */ /* 0x000e620000000800 */
[----:B------:R-:W2:Y:S01]  /*0030*/  LDCU.64 UR4, c[0x0][0x358] ;  /* 0x00006b00ff0477ac */ /* 0x000ea20008000a00 */
[----:B------:R-:W-:Y:S06]  /*0040*/  BSSY.RECONVERGENT B0, `(.L_x_0) ;  /* 0x000010c000007945 */ /* 0x000fec0003800200 */
[----:B------:R-:W0:Y:S08]  /*0050*/  S2UR UR6, SR_CTAID.X ;  /* 0x00000000000679c3 */ /* 0x000e300000002500 */
[----:B------:R-:W0:Y:S01]  /*0060*/  LDC R17, c[0x0][0x360] ;  /* 0x0000d800ff117b82 */ /* 0x000e220000000800 */
[----:B------:R-:W3:Y:S01]  /*0070*/  LDCU UR7, c[0x0][0x370] ;  /* 0x00006e00ff0777ac */ /* 0x000ee20008000800 */
[----:B-1----:R-:W-:-:S04]  /*0080*/  SHF.R.S32.HI R3, RZ, 0x1f, R0 ;  /* 0x0000001fff037819 */ /* 0x002fc80000011400 */
[----:B------:R-:W-:-:S04]  /*0090*/  LEA.HI R3, R3, R0, RZ, 0x2 ;  /* 0x0000000003037211 */ /* 0x000fc800078f10ff */
[----:B------:R-:W-:Y:S01]  /*00a0*/  SHF.R.S32.HI R15, RZ, 0x2, R3 ;  /* 0x00000002ff0f7819 */ /* 0x000fe20000011403 */
[C---:B0-----:R-:W-:Y:S02]  /*00b0*/  IMAD R14, R17.reuse, UR6, R14 ;  /* 0x00000006110e7c24 */ /* 0x041fe4000f8e020e */
[----:B---3--:R-:W-:-:S03]  /*00c0*/  IMAD R17, R17, UR7, RZ ;  /* 0x0000000711117c24 */ /* 0x008fc6000f8e02ff */
[----:B------:R-:W-:-:S13]  /*00d0*/  ISETP.GE.AND P0, PT, R14, R15, PT ;  /* 0x0000000f0e00720c */ /* 0x000fda0003f06270 */
[----:B--2---:R-:W-:Y:S05]  /*00e0*/  @P0 BRA `(.L_x_1) ;  /* 0x0000001000040947 */ /* 0x004fea0003800000 */
[----:B------:R-:W0:Y:S01]  /*00f0*/  I2F.U32.RP R6, R17 ;  /* 0x0000001100067306 */ /* 0x000e220000209000 */
[-C--:B------:R-:W-:Y:S01]  /*0100*/  IADD3 R10, PT, PT, R14, R17.reuse, RZ ;  /* 0x000000110e0a7210 */ /* 0x080fe20007ffe0ff */
[----:B------:R-:W-:Y:S01]  /*0110*/  HFMA2 R2, -RZ, RZ, 0, 0 ;  /* 0x00000000ff027431 */ /* 0x000fe200000001ff */
[----:B------:R-:W-:Y:S01]  /*0120*/  IADD3 R7, PT, PT, RZ, -R17, RZ ;  /* 0x80000011ff077210 */ /* 0x000fe20007ffe0ff */
[----:B------:R-:W1:Y:S01]  /*0130*/  LDC.64 R12, c[0x0][0x388] ;  /* 0x0000e200ff0c7b82 */ /* 0x000e620000000a00 */
[----:B------:R-:W-:Y:S01]  /*0140*/  ISETP.GE.AND P0, PT, R10, R15, PT ;  /* 0x0000000f0a00720c */ /* 0x000fe20003f06270 */
[----:B------:R-:W-:Y:S01]  /*0150*/  BSSY.RECONVERGENT B1, `(.L_x_2) ;  /* 0x0000065000017945 */ /* 0x000fe20003800200 */
[----:B------:R-:W-:Y:S02]  /*0160*/  VIMNMX R5, PT, PT, R15, R10, !PT ;  /* 0x0000000a0f057248 */ /* 0x000fe40007fe0100 */
[----:B------:R-:W-:Y:S02]  /*0170*/  SEL R4, RZ, 0x1, P0 ;  /* 0x00000001ff047807 */ /* 0x000fe40000000000 */
[----:B------:R-:W-:-:S02]  /*0180*/  ISETP.NE.U32.AND P2, PT, R17, RZ, PT ;  /* 0x000000ff1100720c */ /* 0x000fc40003f45070 */
[----:B------:R-:W-:Y:S01]  /*0190*/  MOV R16, R14 ;  /* 0x0000000e00107202 */ /* 0x000fe20000000f00 */
[----:B0-----:R-:W0:Y:S02]  /*01a0*/  MUFU.RCP R6, R6 ;  /* 0x0000000600067308 */ /* 0x001e240000001000 */
[----:B0-----:R-:W-:-:S06]  /*01b0*/  IADD3 R3, PT, PT, R6, 0xffffffe, RZ ;  /* 0x0ffffffe06037810 */ /* 0x001fcc0007ffe0ff */
[----:B------:R-:W0:Y:S02]  /*01c0*/  F2I.FTZ.U32.TRUNC.NTZ R3, R3 ;  /* 0x0000000300037305 */ /* 0x000e24000021f000 */
[----:B0-----:R-:W-:-:S04]  /*01d0*/  IMAD R7, R7, R3, RZ ;  /* 0x0000000307077224 */ /* 0x001fc800078e02ff */
[----:B------:R-:W-:Y:S01]  /*01e0*/  IMAD.HI.U32 R7, R3, R7, R2 ;  /* 0x0000000703077227 */ /* 0x000fe200078e0002 */
[----:B------:R-:W-:-:S05]  /*01f0*/  IADD3 R2, PT, PT, R5, -R10, -R4 ;  /* 0x8000000a05027210 */ /* 0x000fca0007ffe804 */
[----:B------:R-:W-:-:S05]  /*0200*/  IMAD.HI.U32 R7, R7, R2, RZ ;  /* 0x0000000207077227 */ /* 0x000fca00078e00ff */
[----:B------:R-:W-:-:S05]  /*0210*/  IADD3 R3, PT, PT, -R7, RZ, RZ ;  /* 0x000000ff07037210 */ /* 0x000fca0007ffe1ff */
[----:B------:R-:W-:-:S05]  /*0220*/  IMAD R2, R17, R3, R2 ;  /* 0x0000000311027224 */ /* 0x000fca00078e0202 */
[----:B------:R-:W-:-:S13]  /*0230*/  ISETP.GE.U32.AND P0, PT, R2, R17, PT ;  /* 0x000000110200720c */ /* 0x000fda0003f06070 */
[----:B------:R-:W-:Y:S02]  /*0240*/  @P0 IADD3 R2, PT, PT, -R17, R2, RZ ;  /* 0x0000000211020210 */ /* 0x000fe40007ffe1ff */
[----:B------:R-:W-:Y:S02]  /*0250*/  @P0 IADD3 R7, PT, PT, R7, 0x1, RZ ;  /* 0x0000000107070810 */ /* 0x000fe40007ffe0ff */
[----:B------:R-:W-:Y:S02]  /*0260*/  ISETP.GE.U32.AND P1, PT, R2, R17, PT ;  /* 0x000000110200720c */ /* 0x000fe40003f26070 */
[----:B------:R-:W0:Y:S11]  /*0270*/  LDC.64 R2, c[0x0][0x380] ;  /* 0x0000e000ff027b82 */ /* 0x000e360000000a00 */
[----:B------:R-:W-:-:S02]  /*0280*/  @P1 IADD3 R7, PT, PT, R7, 0x1, RZ ;  /* 0x0000000107071810 */ /* 0x000fc40007ffe0ff */
[----:B------:R-:W-:-:S04]  /*0290*/  @!P2 LOP3.LUT R7, RZ, R17, RZ, 0x33, !PT ;  /* 0x00000011ff07a212 */ /* 0x000fc800078e33ff */
[----:B------:R-:W-:-:S04]  /*02a0*/  IADD3 R4, PT, PT, R4, R7, RZ ;  /* 0x0000000704047210 */ /* 0x000fc80007ffe0ff */
[C---:B------:R-:W-:Y:S02]  /*02b0*/  LOP3.LUT R5, R4.reuse, 0x1, RZ, 0xc0, !PT ;  /* 0x0000000104057812 */ /* 0x040fe400078ec0ff */
[----:B------:R-:W-:Y:S02]  /*02c0*/  ISETP.NE.AND P0, PT, R4, RZ, PT ;  /* 0x000000ff0400720c */ /* 0x000fe40003f05270 */
[----:B------:R-:W-:-:S13]  /*02d0*/  ISETP.NE.U32.AND P1, PT, R5, 0x1, PT ;  /* 0x000000010500780c */ /* 0x000fda0003f25070 */
[----:B-1----:R-:W-:Y:S05]  /*02e0*/  @!P1 BRA `(.L_x_3) ;  /* 0x00000004002c9947 */ /* 0x002fea0003800000 */
[----:B------:R-:W1:Y:S02]  /*02f0*/  LDC.64 R4, c[0x0][0x380] ;  /* 0x0000e000ff047b82 */ /* 0x000e640000000a00 */
[----:B-1----:R-:W-:-:S06]  /*0300*/  IMAD.WIDE R4, R14, 0x10, R4 ;  /* 0x000000100e047825 */ /* 0x002fcc00078e0204 */
[----:B------:R-:W2:Y:S02]  /*0310*/  LDG.E.128.CONSTANT R4, desc[UR4][R4.64] ;  /* 0x0000000404047981 */ /* 0x000ea4000c1e9d00 */
[C---:B--2---:R-:W-:Y:S01]  /*0320*/  FMUL R8, R4.reuse, 1.4426950216293334961 ;  /* 0x3fb8aa3b04087820 */ /* 0x044fe20000400000 */
[----:B------:R-:W-:Y:S01]  /*0330*/  FSETP.GT.AND P1, PT, R4, 20, PT ;  /* 0x41a000000400780b */ /* 0x000fe20003f24000 */
[C---:B------:R-:W-:Y:S01]  /*0340*/  FMUL R9, R5.reuse, 1.4426950216293334961 ;  /* 0x3fb8aa3b05097820 */ /* 0x040fe20000400000 */
[----:B------:R-:W-:Y:S01]  /*0350*/  FSETP.GT.AND P2, PT, R5, 20, PT ;  /* 0x41a000000500780b */ /* 0x000fe20003f44000 */
[----:B------:R-:W-:Y:S01]  /*0360*/  FMUL R18, R6, 1.4426950216293334961 ;  /* 0x3fb8aa3b06127820 */ /* 0x000fe20000400000 */
[----:B------:R-:W-:Y:S01]  /*0370*/  FSEL R8, R8, RZ, !P1 ;  /* 0x000000ff08087208 */ /* 0x000fe20004800000 */
[----:B------:R-:W-:Y:S01]  /*0380*/  FMUL R19, R7, 1.4426950216293334961 ;  /* 0x3fb8aa3b07137820 */ /* 0x000fe20000400000 */
[----:B------:R-:W-:Y:S02]  /*0390*/  FSEL R11, R9, RZ, !P2 ;  /* 0x000000ff090b7208 */ /* 0x000fe40005000000 */
[----:B------:R-:W-:-:S02]  /*03a0*/  FSETP.GEU.AND P6, PT, R8, -126, PT ;  /* 0xc2fc00000800780b */ /* 0x000fc40003fce000 */
[----:B------:R-:W-:Y:S02]  /*03b0*/  FSETP.GEU.AND P3, PT, R11, -126, PT ;  /* 0xc2fc00000b00780b */ /* 0x000fe40003f6e000 */
[----:B------:R-:W-:Y:S02]  /*03c0*/  FSETP.GT.AND P4, PT, R6, 20, PT ;  /* 0x41a000000600780b */ /* 0x000fe40003f84000 */
[----:B------:R-:W-:Y:S02]  /*03d0*/  FSETP.GT.AND P5, PT, R7, 20, PT ;  /* 0x41a000000700780b */ /* 0x000fe40003fa4000 */
[----:B------:R-:W-:Y:S02]  /*03e0*/  FSEL R18, R18, RZ, !P4 ;  /* 0x000000ff12127208 */ /* 0x000fe40006000000 */
[----:B------:R-:W-:-:S03]  /*03f0*/  FSEL R20, R19, RZ, !P5 ;  /* 0x000000ff13147208 */ /* 0x000fc60006800000 */
[----:B------:R-:W-:Y:S02]  /*0400*/  @!P6 FMUL R8, R8, 0.5 ;  /* 0x3f0000000808e820 */ /* 0x000fe40000400000 */
[----:B------:R-:W-:Y:S02]  /*0410*/  @!P3 FMUL R11, R11, 0.5 ;  /* 0x3f0000000b0bb820 */ /* 0x000fe40000400000 */
[----:B------:R-:W1:Y:S08]  /*0420*/  MUFU.EX2 R9, R8 ;  /* 0x0000000800097308 */ /* 0x000e700000000800 */
[----:B------:R-:W2:Y:S01]  /*0430*/  MUFU.EX2 R16, R11 ;  /* 0x0000000b00107308 */ /* 0x000ea20000000800 */
[----:B-1----:R-:W-:Y:S01]  /*0440*/  @!P6 FMUL R9, R9, R9 ;  /* 0x000000090909e220 */ /* 0x002fe20000400000 */
[----:B------:R-:W-:-:S03]  /*0450*/  FSETP.GEU.AND P6, PT, R18, -126, PT ;  /* 0xc2fc00001200780b */ /* 0x000fc60003fce000 */
[----:B------:R-:W-:Y:S01]  /*0460*/  FADD R9, R9, 1 ;  /* 0x3f80000009097421 */ /* 0x000fe20000000000 */
[----:B--2---:R-:W-:Y:S01]  /*0470*/  @!P3 FMUL R16, R16, R16 ;  /* 0x000000101010b220 */ /* 0x004fe20000400000 */
[----:B------:R-:W-:Y:S02]  /*0480*/  FSETP.GEU.AND P3, PT, R20, -126, PT ;  /* 0xc2fc00001400780b */ /* 0x000fe40003f6e000 */
[----:B------:R-:W-:Y:S01]  /*0490*/  FMUL R11, R9, R9 ;  /* 0x00000009090b7220 */ /* 0x000fe20000400000 */
[----:B------:R-:W-:-:S05]  /*04a0*/  FADD R16, R16, 1 ;  /* 0x3f80000010107421 */ /* 0x000fca0000000000 */
[----:B------:R-:W-:Y:S01]  /*04b0*/  @!P6 FMUL R18, R18, 0.5 ;  /* 0x3f0000001212e820 */ /* 0x000fe20000400000 */
[----:B------:R-:W-:-:S03]  /*04c0*/  FMUL R16, R16, R16 ;  /* 0x0000001010107220 */ /* 0x000fc60000400000 */
[----:B------:R-:W1:Y:S01]  /*04d0*/  MUFU.EX2 R8, R18 ;  /* 0x0000001200087308 */ /* 0x000e620000000800 */
[C---:B------:R-:W-:Y:S01]  /*04e0*/  FADD R9, R16.reuse, 1 ;  /* 0x3f80000010097421 */ /* 0x040fe20000000000 */
[----:B------:R-:W-:Y:S01]  /*04f0*/  FADD R16, R16, -1 ;  /* 0xbf80000010107421 */ /* 0x000fe20000000000 */
[----:B------:R-:W-:-:S05]  /*0500*/  @!P3 FMUL R20, R20, 0.5 ;  /* 0x3f0000001414b820 */ /* 0x000fca0000400000 */
[----:B------:R-:W2:Y:S01]  /*0510*/  MUFU.EX2 R21, R20 ;  /* 0x0000001400157308 */ /* 0x000ea20000000800 */
[----:B-1----:R-:W-:-:S04]  /*0520*/  @!P6 FMUL R8, R8, R8 ;  /* 0x000000080808e220 */ /* 0x002fc80000400000 */
[----:B------:R-:W-:Y:S01]  /*0530*/  FADD R19, R8, 1 ;  /* 0x3f80000008137421 */ /* 0x000fe20000000000 */
[C---:B------:R-:W-:Y:S01]  /*0540*/  FADD R8, R11.reuse, 1 ;  /* 0x3f8000000b087421 */ /* 0x040fe20000000000 */
[----:B------:R-:W-:Y:S01]  /*0550*/  FADD R11, R11, -1 ;  /* 0xbf8000000b0b7421 */ /* 0x000fe20000000000 */
[----:B--2---:R-:W-:Y:S01]  /*0560*/  @!P3 FMUL R21, R21, R21 ;  /* 0x000000151515b220 */ /* 0x004fe20000400000 */
[----:B------:R-:W-:-:S03]  /*0570*/  FMUL R18, R19, R19 ;  /* 0x0000001313127220 */ /* 0x000fc60000400000 */
[----:B------:R-:W-:-:S04]  /*0580*/  FADD R21, R21, 1 ;  /* 0x3f80000015157421 */ /* 0x000fc80000000000 */
[----:B------:R-:W-:Y:S01]  /*0590*/  FMUL R19, R21, R21 ;  /* 0x0000001515137220 */ /* 0x000fe20000400000 */
[----:B------:R-:W-:Y:S01]  /*05a0*/  F2FP.F16.F32.PACK_AB R21, R9, R8 ;  /* 0x000000080915723e */ /* 0x000fe200000000ff */
[----:B------:R-:W-:Y:S02]  /*05b0*/  FADD R8, R18, 1 ;  /* 0x3f80000012087421 */ /* 0x000fe40000000000 */
[----:B------:R-:W-:Y:S02]  /*05c0*/  FADD R9, R19, 1 ;  /* 0x3f80000013097421 */ /* 0x000fe40000000000 */
[--C-:B------:R-:W-:Y:S02]  /*05d0*/  HADD2.F32 R20, -RZ, R21.reuse.H0_H0 ;  /* 0x20000015ff147230 */ /* 0x100fe40000004100 */
[----:B------:R-:W-:Y:S01]  /*05e0*/  HADD2.F32 R21, -RZ, R21.H1_H1 ;  /* 0x30000015ff157230 */ /* 0x000fe20000004100 */
[----:B------:R-:W-:-:S03]  /*05f0*/  F2FP.F16.F32.PACK_AB R8, R9, R8 ;  /* 0x000000080908723e */ /* 0x000fc600000000ff */
[----:B------:R-:W-:Y:S02]  /*0600*/  MUFU.RCP R20, R20 ;  /* 0x0000001400147308 */ /* 0x000fe40000001000 */
[--C-:B------:R-:W-:Y:S02]  /*0610*/  HADD2.F32 R23, -RZ, R8.reuse.H0_H0 ;  /* 0x20000008ff177230 */ /* 0x100fe40000004100 */
[----:B------:R-:W-:Y:S02]  /*0620*/  HADD2.F32 R24, -RZ, R8.H1_H1 ;  /* 0x30000008ff187230 */ /* 0x000fe40000004100 */
[----:B------:R-:W1:Y:S02]  /*0630*/  LDC.64 R8, c[0x0][0x388] ;  /* 0x0000e200ff087b82 */ /* 0x000e640000000a00 */
[----:B------:R-:W2:Y:S08]  /*0640*/  MUFU.RCP R21, R21 ;  /* 0x0000001500157308 */ /* 0x000eb00000001000 */
[----:B------:R-:W-:Y:S08]  /*0650*/  MUFU.RCP R23, R23 ;  /* 0x0000001700177308 */ /* 0x000ff00000001000 */
[----:B------:R-:W3:Y:S01]  /*0660*/  MUFU.RCP R24, R24 ;  /* 0x0000001800187308 */ /* 0x000ee20000001000 */
[----:B--2---:R-:W-:-:S05]  /*0670*/  F2FP.F16.F32.PACK_AB R22, R21, R20 ;  /* 0x000000141516723e */ /* 0x004fca00000000ff */
[--C-:B------:R-:W-:Y:S02]  /*0680*/  HADD2.F32 R26, -RZ, R22.reuse.H0_H0 ;  /* 0x20000016ff1a7230 */ /* 0x100fe40000004100 */
[----:B------:R-:W-:Y:S02]  /*0690*/  HADD2.F32 R27, -RZ, R22.H1_H1 ;  /* 0x30000016ff1b7230 */ /* 0x000fe40000004100 */
[----:B-1----:R-:W-:-:S04]  /*06a0*/  IMAD.WIDE R8, R14, 0x10, R8 ;  /* 0x000000100e087825 */ /* 0x002fc800078e0208 */
[----:B------:R-:W-:Y:S01]  /*06b0*/  FMUL R11, R11, R26 ;  /* 0x0000001a0b0b7220 */ /* 0x000fe20000400000 */
[----:B------:R-:W-:-:S03]  /*06c0*/  FMUL R16, R16, R27 ;  /* 0x0000001b10107220 */ /* 0x000fc60000400000 */
[----:B------:R-:W-:Y:S01]  /*06d0*/  @!P1 FMUL R4, R4, R11 ;  /* 0x0000000b04049220 */ /* 0x000fe20000400000 */
[----:B---3--:R-:W-:Y:S01]  /*06e0*/  F2FP.F16.F32.PACK_AB R25, R24, R23 ;  /* 0x000000171819723e */ /* 0x008fe200000000ff */
[----:B------:R-:W-:Y:S01]  /*06f0*/  FADD R23, R18, -1 ;  /* 0xbf80000012177421 */ /* 0x000fe20000000000 */
[----:B------:R-:W-:Y:S01]  /*0700*/  FADD R18, R19, -1 ;  /* 0xbf80000013127421 */ /* 0x000fe20000000000 */
[----:B------:R-:W-:Y:S01]  /*0710*/  @!P2 FMUL R5, R5, R16 ;  /* 0x000000100505a220 */ /* 0x000fe20000400000 */
[----:B------:R-:W-:Y:S01]  /*0720*/  MOV R16, R10 ;  /* 0x0000000a00107202 */ /* 0x000fe20000000f00 */
[--C-:B------:R-:W-:Y:S02]  /*0730*/  HADD2.F32 R20, -RZ, R25.reuse.H0_H0 ;  /* 0x20000019ff147230 */ /* 0x100fe40000004100 */
[----:B------:R-:W-:-:S03]  /*0740*/  HADD2.F32 R21, -RZ, R25.H1_H1 ;  /* 0x30000019ff157230 */ /* 0x000fc60000004100 */
[----:B------:R-:W-:Y:S02]  /*0750*/  FMUL R23, R23, R20 ;  /* 0x0000001417177220 */ /* 0x000fe40000400000 */
[----:B------:R-:W-:Y:S02]  /*0760*/  FMUL R18, R18, R21 ;  /* 0x0000001512127220 */ /* 0x000fe40000400000 */
[----:B------:R-:W-:Y:S02]  /*0770*/  @!P4 FMUL R6, R6, R23 ;  /* 0x000000170606c220 */ /* 0x000fe40000400000 */
[----:B------:R-:W-:-:S05]  /*0780*/  @!P5 FMUL R7, R7, R18 ;  /* 0x000000120707d220 */ /* 0x000fca0000400000 */
[----:B------:R1:W-:Y:S02]  /*0790*/  STG.E.128 desc[UR4][R8.64], R4 ;  /* 0x0000000408007986 */ /* 0x0003e4000c101d04 */
.L_x_3:
[----:B------:R-:W-:Y:S05]  /*07a0*/  BSYNC.RECONVERGENT B1 ;  /* 0x0000000000017941 */ /* 0x000fea0003800200 */
.L_x_2:
[----:B------:R-:W-:Y:S05]  /*07b0*/  @!P0 BRA `(.L_x_1) ;  /* 0x0000000800508947 */ /* 0x000fea0003800000 */
.L_x_4:
[----:B0-2---:R-:W-:-:S05]  /*07c0*/  IMAD.WIDE R18, R16, 0x10, R2 ;  /* 0x0000001010127825 */ /* 0x005fca00078e0202 */
[----:B-1----:R-:W2:Y:S01]  /*07d0*/  LDG.E.128.CONSTANT R4, desc[UR4][R18.64] ;  /* 0x0000000412047981 */ /* 0x002ea2000c1e9d00 */
[----:B------:R-:W-:-:S06]  /*07e0*/  IMAD.WIDE R8, R17, 0x10, R18 ;  /* 0x0000001011087825 */ /* 0x000fcc00078e0212 */
[----:B------:R-:W3:Y:S01]  /*07f0*/  LDG.E.128.CONSTANT R8, desc[UR4][R8.64] ;  /* 0x0000000408087981 */ /* 0x000ee2000c1e9d00 */
[C---:B--2---:R-:W-:Y:S01]  /*0800*/  FMUL R20, R4.reuse, 1.4426950216293334961 ;  /* 0x3fb8aa3b04147820 */ /* 0x044fe20000400000 */
[----:B------:R-:W-:Y:S01]  /*0810*/  FSETP.GT.AND P5, PT, R4, 20, PT ;  /* 0x41a000000400780b */ /* 0x000fe20003fa4000 */
[C---:B------:R-:W-:Y:S01]  /*0820*/  FMUL R21, R5.reuse, 1.4426950216293334961 ;  /* 0x3fb8aa3b05157820 */ /* 0x040fe20000400000 */
[----:B------:R-:W-:Y:S01]  /*0830*/  FSETP.GT.AND P0, PT, R5, 20, PT ;  /* 0x41a000000500780b */ /* 0x000fe20003f04000 */
[----:B------:R-:W-:Y:S01]  /*0840*/  FMUL R22, R6, 1.4426950216293334961 ;  /* 0x3fb8aa3b06167820 */ /* 0x000fe20000400000 */
[----:B------:R-:W-:Y:S02]  /*0850*/  FSEL R20, R20, RZ, !P5 ;  /* 0x000000ff14147208 */ /* 0x000fe40006800000 */
[----:B------:R-:W-:Y:S02]  /*0860*/  FSEL R21, R21, RZ, !P0 ;  /* 0x000000ff15157208 */ /* 0x000fe40004000000 */
[----:B------:R-:W-:-:S02]  /*0870*/  FSETP.GEU.AND P2, PT, R20, -126, PT ;  /* 0xc2fc00001400780b */ /* 0x000fc40003f4e000 */
[----:B------:R-:W-:Y:S02]  /*0880*/  FSETP.GT.AND P0, PT, R6, 20, PT ;  /* 0x41a000000600780b */ /* 0x000fe40003f04000 */
[----:B------:R-:W-:Y:S02]  /*0890*/  FSETP.GEU.AND P3, PT, R21, -126, PT ;  /* 0xc2fc00001500780b */ /* 0x000fe40003f6e000 */
[----:B------:R-:W-:Y:S01]  /*08a0*/  FSEL R24, R22, RZ, !P0 ;  /* 0x000000ff16187208 */ /* 0x000fe20004000000 */
[C---:B------:R-:W-:Y:S01]  /*08b0*/  FMUL R22, R7.reuse, 1.4426950216293334961 ;  /* 0x3fb8aa3b07167820 */ /* 0x040fe20000400000 */
[----:B------:R-:W-:Y:S02]  /*08c0*/  FSETP.GT.AND P1, PT, R7, 20, PT ;  /* 0x41a000000700780b */ /* 0x000fe40003f24000 */
[----:B------:R-:W-:Y:S02]  /*08d0*/  FSETP.GEU.AND P4, PT, R24, -126, PT ;  /* 0xc2fc00001800780b */ /* 0x000fe40003f8e000 */
[----:B------:R-:W-:Y:S01]  /*08e0*/  FSEL R27, R22, RZ, !P1 ;  /* 0x000000ff161b7208 */ /* 0x000fe20004800000 */
[----:B------:R-:W-:Y:S01]  /*08f0*/  @!P2 FMUL R20, R20, 0.5 ;  /* 0x3f0000001414a820 */ /* 0x000fe20000400000 */
[----:B---3--:R-:W-:-:S03]  /*0900*/  FMUL R22, R8, 1.4426950216293334961 ;  /* 0x3fb8aa3b08167820 */ /* 0x008fc60000400000 */
[----:B------:R-:W-:Y:S01]  /*0910*/  @!P3 FMUL R21, R21, 0.5 ;  /* 0x3f0000001515b820 */ /* 0x000fe20000400000 */
[----:B------:R-:W0:Y:S05]  /*0920*/  MUFU.EX2 R19, R20 ;  /* 0x0000001400137308 */ /* 0x000e2a0000000800 */
[----:B------:R-:W-:-:S03]  /*0930*/  @!P4 FMUL R24, R24, 0.5 ;  /* 0x3f0000001818c820 */ /* 0x000fc60000400000 */
[----:B------:R-:W1:Y:S08]  /*0940*/  MUFU.EX2 R23, R21 ;  /* 0x0000001500177308 */ /* 0x000e700000000800 */
[----:B------:R-:W2:Y:S01]  /*0950*/  MUFU.EX2 R18, R24 ;  /* 0x0000001800127308 */ /* 0x000ea20000000800 */
[----:B0-----:R-:W-:Y:S01]  /*0960*/  @!P2 FMUL R19, R19, R19 ;  /* 0x000000131313a220 */ /* 0x001fe20000400000 */
[----:B------:R-:W-:-:S03]  /*0970*/  FSETP.GT.AND P2, PT, R8, 20, PT ;  /* 0x41a000000800780b */ /* 0x000fc60003f44000 */
[----:B------:R-:W-:Y:S01]  /*0980*/  FADD R19, R19, 1 ;  /* 0x3f80000013137421 */ /* 0x000fe20000000000 */
[----:B------:R-:W-:Y:S01]  /*0990*/  FSEL R22, R22, RZ, !P2 ;  /* 0x000000ff16167208 */ /* 0x000fe20005000000 */
[----:B-1----:R-:W-:Y:S01]  /*09a0*/  @!P3 FMUL R23, R23, R23 ;  /* 0x000000171717b220 */ /* 0x002fe20000400000 */
[----:B------:R-:W-:Y:S01]  /*09b0*/  FSETP.GEU.AND P3, PT, R27, -126, PT ;  /* 0xc2fc00001b00780b */ /* 0x000fe20003f6e000 */
[----:B------:R-:W-:Y:S02]  /*09c0*/  FMUL R21, R19, R19 ;  /* 0x0000001313157220 */ /* 0x000fe40000400000 */
[----:B------:R-:W-:Y:S02]  /*09d0*/  FADD R20, R23, 1 ;  /* 0x3f80000017147421 */ /* 0x000fe40000000000 */
[C---:B------:R-:W-:Y:S01]  /*09e0*/  FADD R23, R21.reuse, 1 ;  /* 0x3f80000015177421 */ /* 0x040fe20000000000 */
[----:B------:R-:W-:Y:S01]  /*09f0*/  FADD R21, R21, -1 ;  /* 0xbf80000015157421 */ /* 0x000fe20000000000 */
[----:B--2---:R-:W-:Y:S01]  /*0a00*/  @!P4 FMUL R18, R18, R18 ;  /* 0x000000121212c220 */ /* 0x004fe20000400000 */
[----:B------:R-:W-:Y:S01]  /*0a10*/  FSETP.GEU.AND P4, PT, R22, -126, PT ;  /* 0xc2fc00001600780b */ /* 0x000fe20003f8e000 */
[----:B------:R-:W-:-:S02]  /*0a20*/  FMUL R20, R20, R20 ;  /* 0x0000001414147220 */ /* 0x000fc40000400000 */
[----:B------:R-:W-:Y:S02]  /*0a30*/  FADD R18, R18, 1 ;  /* 0x3f80000012127421 */ /* 0x000fe40000000000 */
[----:B------:R-:W-:Y:S01]  /*0a40*/  @!P3 FMUL R27, R27, 0.5 ;  /* 0x3f0000001b1bb820 */ /* 0x000fe20000400000 */
[C---:B------:R-:W-:Y:S01]  /*0a50*/  FADD R24, R20.reuse, 1 ;  /* 0x3f80000014187421 */ /* 0x040fe20000000000 */
[----:B------:R-:W-:Y:S02]  /*0a60*/  FADD R20, R20, -1 ;  /* 0xbf80000014147421 */ /* 0x000fe40000000000 */
[----:B------:R-:W0:Y:S02]  /*0a70*/  MUFU.EX2 R19, R27 ;  /* 0x0000001b00137308 */ /* 0x000e240000000800 */
[----:B------:R-:W-:Y:S01]  /*0a80*/  F2FP.F16.F32.PACK_AB R23, R24, R23 ;  /* 0x000000171817723e */ /* 0x000fe200000000ff */
[----:B------:R-:W-:Y:S01]  /*0a90*/  FMUL R24, R9, 1.4426950216293334961 ;  /* 0x3fb8aa3b09187820 */ /* 0x000fe20000400000 */
[----:B------:R-:W-:-:S03]  /*0aa0*/  @!P4 FMUL R22, R22, 0.5 ;  /* 0x3f0000001616c820 */ /* 0x000fc60000400000 */
[--C-:B------:R-:W-:Y:S02]  /*0ab0*/  HADD2.F32 R25, -RZ, R23.reuse.H0_H0 ;  /* 0x20000017ff197230 */ /* 0x100fe40000004100 */
[----:B------:R-:W-:Y:S01]  /*0ac0*/  HADD2.F32 R26, -RZ, R23.H1_H1 ;  /* 0x30000017ff1a7230 */ /* 0x000fe20000004100 */
[----:B------:R-:W1:Y:S01]  /*0ad0*/  MUFU.EX2 R22, R22 ;  /* 0x0000001600167308 */ /* 0x000e620000000800 */
[----:B0-----:R-:W-:Y:S01]  /*0ae0*/  @!P3 FMUL R19, R19, R19 ;  /* 0x000000131313b220 */ /* 0x001fe20000400000 */
[----:B------:R-:W-:-:S06]  /*0af0*/  FSETP.GT.AND P3, PT, R9, 20, PT ;  /* 0x41a000000900780b */ /* 0x000fcc0003f64000 */
[----:B------:R-:W-:Y:S01]  /*0b00*/  MUFU.RCP R25, R25 ;  /* 0x0000001900197308 */ /* 0x000fe20000001000 */
[----:B------:R-:W-:Y:S01]  /*0b10*/  FADD R23, R19, 1 ;  /* 0x3f80000013177421 */ /* 0x000fe20000000000 */
[----:B------:R-:W-:Y:S01]  /*0b20*/  FSEL R24, R24, RZ, !P3 ;  /* 0x000000ff18187208 */ /* 0x000fe20005800000 */
[----:B------:R-:W-:Y:S02]  /*0b30*/  FMUL R19, R18, R18 ;  /* 0x0000001212137220 */ /* 0x000fe40000400000 */
[----:B------:R-:W-:-:S03]  /*0b40*/  FMUL R18, R23, R23 ;  /* 0x0000001717127220 */ /* 0x000fc60000400000 */
[----:B------:R-:W0:Y:S01]  /*0b50*/  MUFU.RCP R26, R26 ;  /* 0x0000001a001a7308 */ /* 0x000e220000001000 */
[----:B-1----:R-:W-:Y:S01]  /*0b60*/  @!P4 FMUL R22, R22, R22 ;  /* 0x000000161616c220 */ /* 0x002fe20000400000 */
[----:B------:R-:W-:Y:S01]  /*0b70*/  FSETP.GEU.AND P4, PT, R24, -126, PT ;  /* 0xc2fc00001800780b */ /* 0x000fe20003f8e000 */
[----:B------:R-:W-:Y:S02]  /*0b80*/  FADD R23, R18, 1 ;  /* 0x3f80000012177421 */ /* 0x000fe40000000000 */
[----:B------:R-:W-:-:S10]  /*0b90*/  FADD R22, R22, 1 ;  /* 0x3f80000016167421 */ /* 0x000fd40000000000 */
[----:B------:R-:W-:Y:S01]  /*0ba0*/  @!P4 FMUL R24, R24, 0.5 ;  /* 0x3f0000001818c820 */ /* 0x000fe20000400000 */
[----:B0-----:R-:W-:Y:S01]  /*0bb0*/  F2FP.F16.F32.PACK_AB R25, R26, R25 ;  /* 0x000000191a19723e */ /* 0x001fe200000000ff */
[C---:B------:R-:W-:Y:S01]  /*0bc0*/  FADD R26, R19.reuse, 1 ;  /* 0x3f800000131a7421 */ /* 0x040fe20000000000 */
[----:B------:R-:W-:-:S03]  /*0bd0*/  FADD R19, R19, -1 ;  /* 0xbf80000013137421 */ /* 0x000fc60000000000 */
[----:B------:R-:W0:Y:S01]  /*0be0*/  MUFU.EX2 R24, R24 ;  /* 0x0000001800187308 */ /* 0x000e220000000800 */
[--C-:B------:R-:W-:Y:S01]  /*0bf0*/  HADD2.F32 R28, -RZ, R25.reuse.H0_H0 ;  /* 0x20000019ff1c7230 */ /* 0x100fe20000004100 */
[----:B------:R-:W-:Y:S01]  /*0c00*/  F2FP.F16.F32.PACK_AB R26, R23, R26 ;  /* 0x0000001a171a723e */ /* 0x000fe200000000ff */
[----:B------:R-:W-:-:S03]  /*0c10*/  HADD2.F32 R25, -RZ, R25.H1_H1 ;  /* 0x30000019ff197230 */ /* 0x000fc60000004100 */
[----:B------:R-:W-:Y:S01]  /*0c20*/  FMUL R21, R21, R28 ;  /* 0x0000001c15157220 */ /* 0x000fe20000400000 */
[--C-:B------:R-:W-:Y:S02]  /*0c30*/  HADD2.F32 R23, -RZ, R26.reuse.H0_H0 ;  /* 0x2000001aff177230 */ /* 0x100fe40000004100 */
[----:B------:R-:W-:Y:S01]  /*0c40*/  FMUL R20, R20, R25 ;  /* 0x0000001914147220 */ /* 0x000fe20000400000 */
[----:B------:R-:W-:Y:S02]  /*0c50*/  HADD2.F32 R26, -RZ, R26.H1_H1 ;  /* 0x3000001aff1a7230 */ /* 0x000fe40000004100 */
[----:B------:R-:W-:Y:S01]  /*0c60*/  @!P5 FMUL R4, R4, R21 ;  /* 0x000000150404d220 */ /* 0x000fe20000400000 */
[----:B------:R-:W-:Y:S01]  /*0c70*/  MUFU.RCP R23, R23 ;  /* 0x0000001700177308 */ /* 0x000fe20000001000 */
[----:B0-----:R-:W-:Y:S01]  /*0c80*/  @!P4 FMUL R24, R24, R24 ;  /* 0x000000181818c220 */ /* 0x001fe20000400000 */
[----:B------:R-:W-:-:S06]  /*0c90*/  FSETP.GT.AND P4, PT, R10, 20, PT ;  /* 0x41a000000a00780b */ /* 0x000fcc0003f84000 */
[----:B------:R-:W0:Y:S01]  /*0ca0*/  MUFU.RCP R26, R26 ;  /* 0x0000001a001a7308 */ /* 0x000e220000001000 */
[----:B------:R-:W-:Y:S01]  /*0cb0*/  FADD R25, R24, 1 ;  /* 0x3f80000018197421 */ /* 0x000fe20000000000 */
[----:B------:R-:W-:-:S03]  /*0cc0*/  FMUL R24, R22, R22 ;  /* 0x0000001616187220 */ /* 0x000fc60000400000 */
[----:B------:R-:W-:Y:S01]  /*0cd0*/  FMUL R22, R25, R25 ;  /* 0x0000001919167220 */ /* 0x000fe20000400000 */
[----:B------:R-:W-:Y:S01]  /*0ce0*/  FADD R25, R24, 1 ;  /* 0x3f80000018197421 */ /* 0x000fe20000000000 */
[----:B0-----:R-:W-:Y:S02]  /*0cf0*/  F2FP.F16.F32.PACK_AB R23, R26, R23 ;  /* 0x000000171a17723e */ /* 0x001fe400000000ff */
[C---:B------:R-:W-:Y:S01]  /*0d00*/  FADD R26, R22.reuse, 1 ;  /* 0x3f800000161a7421 */ /* 0x040fe20000000000 */
[----:B------:R-:W-:Y:S02]  /*0d10*/  FADD R22, R22, -1 ;  /* 0xbf80000016167421 */ /* 0x000fe40000000000 */
[--C-:B------:R-:W-:Y:S02]  /*0d20*/  HADD2.F32 R21, -RZ, R23.reuse.H0_H0 ;  /* 0x20000017ff157230 */ /* 0x100fe40000004100 */
[----:B------:R-:W-:Y:S01]  /*0d30*/  F2FP.F16.F32.PACK_AB R25, R26, R25 ;  /* 0x000000191a19723e */ /* 0x000fe200000000ff */
[----:B------:R-:W-:Y:S01]  /*0d40*/  FMUL R26, R10, 1.4426950216293334961 ;  /* 0x3fb8aa3b0a1a7820 */ /* 0x000fe20000400000 */
[----:B------:R-:W-:-:S02]  /*0d50*/  HADD2.F32 R23, -RZ, R23.H1_H1 ;  /* 0x30000017ff177230 */ /* 0x000fc40000004100 */
[----:B------:R-:W-:Y:S01]  /*0d60*/  FMUL R19, R19, R21 ;  /* 0x0000001513137220 */ /* 0x000fe20000400000 */
[--C-:B------:R-:W-:Y:S01]  /*0d70*/  HADD2.F32 R21, -RZ, R25.reuse.H1_H1 ;  /* 0x30000019ff157230 */ /* 0x100fe20000004100 */
[----:B------:R-:W-:Y:S01]  /*0d80*/  FSEL R26, R26, RZ, !P4 ;  /* 0x000000ff1a1a7208 */ /* 0x000fe20006000000 */
[----:B------:R-:W-:Y:S02]  /*0d90*/  HADD2.F32 R27, -RZ, R25.H0_H0 ;  /* 0x20000019ff1b7230 */ /* 0x000fe40000004100 */
[----:B------:R-:W-:Y:S01]  /*0da0*/  @!P0 FMUL R6, R6, R19 ;  /* 0x0000001306068220 */ /* 0x000fe20000400000 */
[C---:B------:R-:W-:Y:S01]  /*0db0*/  FSETP.GEU.AND P5, PT, R26.reuse, -126, PT ;  /* 0xc2fc00001a00780b */ /* 0x040fe20003fae000 */
[----:B------:R-:W-:Y:S08]  /*0dc0*/  MUFU.RCP R28, R27 ;  /* 0x0000001b001c7308 */ /* 0x000ff00000001000 */
[----:B------:R-:W0:Y:S04]  /*0dd0*/  MUFU.RCP R21, R21 ;  /* 0x0000001500157308 */ /* 0x000e280000001000 */
[----:B------:R-:W-:-:S04]  /*0de0*/  @!P5 FMUL R26, R26, 0.5 ;  /* 0x3f0000001a1ad820 */ /* 0x000fc80000400000 */
[----:B------:R1:W2:Y:S01]  /*0df0*/  MUFU.EX2 R25, R26 ;  /* 0x0000001a00197308 */ /* 0x0002a20000000800 */
[----:B0-----:R-:W-:Y:S01]  /*0e00*/  F2FP.F16.F32.PACK_AB R28, R21, R28 ;  /* 0x0000001c151c723e */ /* 0x001fe200000000ff */
[----:B------:R-:W-:Y:S01]  /*0e10*/  FMUL R21, R11, 1.4426950216293334961 ;  /* 0x3fb8aa3b0b157820 */ /* 0x000fe20000400000 */
[----:B-1----:R-:W-:-:S03]  /*0e20*/  FADD R26, R18, -1 ;  /* 0xbf800000121a7421 */ /* 0x002fc60000000000 */
[----:B------:R-:W-:Y:S02]  /*0e30*/  HADD2.F32 R18, -RZ, R28.H0_H0 ;  /* 0x2000001cff127230 */ /* 0x000fe40000004100 */
[----:B------:R-:W-:Y:S01]  /*0e40*/  FMUL R26, R26, R23 ;  /* 0x000000171a1a7220 */ /* 0x000fe20000400000 */
[----:B--2---:R-:W-:Y:S01]  /*0e50*/  @!P5 FMUL R25, R25, R25 ;  /* 0x000000191919d220 */ /* 0x004fe20000400000 */
[----:B------:R-:W-:Y:S02]  /*0e60*/  FSETP.GT.AND P5, PT, R11, 20, PT ;  /* 0x41a000000b00780b */ /* 0x000fe40003fa4000 */
[----:B------:R-:W-:Y:S02]  /*0e70*/  @!P1 FMUL R7, R7, R26 ;  /* 0x0000001a07079220 */ /* 0x000fe40000400000 */
[----:B------:R-:W-:Y:S01]  /*0e80*/  FSEL R29, R21, RZ, !P5 ;  /* 0x000000ff151d7208 */ /* 0x000fe20006800000 */
[----:B------:R-:W-:-:S03]  /*0e90*/  FADD R21, R24, -1 ;  /* 0xbf80000018157421 */ /* 0x000fc60000000000 */
[----:B------:R-:W-:Y:S01]  /*0ea0*/  FSETP.GEU.AND P6, PT, R29, -126, PT ;  /* 0xc2fc00001d00780b */ /* 0x000fe20003fce000 */
[----:B------:R-:W-:Y:S01]  /*0eb0*/  FMUL R21, R21, R18 ;  /* 0x0000001215157220 */ /* 0x000fe20000400000 */
[----:B------:R-:W-:Y:S01]  /*0ec0*/  FADD R18, R25, 1 ;  /* 0x3f80000019127421 */ /* 0x000fe20000000000 */
[----:B------:R-:W-:Y:S02]  /*0ed0*/  HADD2.F32 R25, -RZ, R28.H1_H1 ;  /* 0x3000001cff197230 */ /* 0x000fe40000004100 */
[----:B------:R-:W-:Y:S01]  /*0ee0*/  @!P2 FMUL R8, R8, R21 ;  /* 0x000000150808a220 */ /* 0x000fe20000400000 */
[----:B------:R-:W-:Y:S02]  /*0ef0*/  FMUL R18, R18, R18 ;  /* 0x0000001212127220 */ /* 0x000fe40000400000 */
[----:B------:R-:W-:Y:S02]  /*0f00*/  FMUL R22, R22, R25 ;  /* 0x0000001916167220 */ /* 0x000fe40000400000 */
[C---:B------:R-:W-:Y:S01]  /*0f10*/  FADD R24, R18.reuse, 1 ;  /* 0x3f80000012187421 */ /* 0x040fe20000000000 */
[----:B------:R-:W-:Y:S01]  /*0f20*/  FADD R18, R18, -1 ;  /* 0xbf80000012127421 */ /* 0x000fe20000000000 */
[----:B------:R-:W-:Y:S01]  /*0f30*/  @!P3 FMUL R9, R9, R22 ;  /* 0x000000160909b220 */ /* 0x000fe20000400000 */
[----:B------:R-:W-:-:S04]  /*0f40*/  @!P6 FMUL R29, R29, 0.5 ;  /* 0x3f0000001d1de820 */ /* 0x000fc80000400000 */
[----:B------:R-:W0:Y:S02]  /*0f50*/  MUFU.EX2 R27, R29 ;  /* 0x0000001d001b7308 */ /* 0x000e240000000800 */
[----:B0-----:R-:W-:Y:S01]  /*0f60*/  @!P6 FMUL R27, R27, R27 ;  /* 0x0000001b1b1be220 */ /* 0x001fe20000400000 */
[----:B------:R-:W-:-:S03]  /*0f70*/  FSETP.GT.AND P6, PT, R5, 20, PT ;  /* 0x41a000000500780b */ /* 0x000fc60003fc4000 */
[----:B------:R-:W-:-:S04]  /*0f80*/  FADD R23, R27, 1 ;  /* 0x3f8000001b177421 */ /* 0x000fc80000000000 */
[----:B------:R-:W-:-:S04]  /*0f90*/  FMUL R23, R23, R23 ;  /* 0x0000001717177220 */ /* 0x000fc80000400000 */
[C---:B------:R-:W-:Y:S01]  /*0fa0*/  FADD R25, R23.reuse, 1 ;  /* 0x3f80000017197421 */ /* 0x040fe20000000000 */
[----:B------:R-:W-:Y:S01]  /*0fb0*/  FADD R23, R23, -1 ;  /* 0xbf80000017177421 */ /* 0x000fe20000000000 */
[----:B------:R-:W-:-:S03]  /*0fc0*/  @!P6 FMUL R5, R5, R20 ;  /* 0x000000140505e220 */ /* 0x000fc60000400000 */
[----:B------:R-:W-:-:S05]  /*0fd0*/  F2FP.F16.F32.PACK_AB R24, R25, R24 ;  /* 0x000000181918723e */ /* 0x000fca00000000ff */
[--C-:B------:R-:W-:Y:S02]  /*0fe0*/  HADD2.F32 R25, -RZ, R24.reuse.H0_H0 ;  /* 0x20000018ff197230 */ /* 0x100fe40000004100 */
[----:B------:R-:W-:-:S04]  /*0ff0*/  HADD2.F32 R24, -RZ, R24.H1_H1 ;  /* 0x30000018ff187230 */ /* 0x000fc80000004100 */
[----:B------:R-:W-:Y:S08]  /*1000*/  MUFU.RCP R25, R25 ;  /* 0x0000001900197308 */ /* 0x000ff00000001000 */
[----:B------:R-:W0:Y:S02]  /*1010*/  MUFU.RCP R24, R24 ;  /* 0x0000001800187308 */ /* 0x000e240000001000 */
[----:B0-----:R-:W-:-:S05]  /*1020*/  F2FP.F16.F32.PACK_AB R27, R24, R25 ;  /* 0x00000019181b723e */ /* 0x001fca00000000ff */
[--C-:B------:R-:W-:Y:S02]  /*1030*/  HADD2.F32 R29, -RZ, R27.reuse.H0_H0 ;  /* 0x2000001bff1d7230 */ /* 0x100fe40000004100 */
[----:B------:R-:W-:-:S03]  /*1040*/  HADD2.F32 R28, -RZ, R27.H1_H1 ;  /* 0x3000001bff1c7230 */ /* 0x000fc60000004100 */
[----:B------:R-:W-:Y:S01]  /*1050*/  FMUL R29, R18, R29 ;  /* 0x0000001d121d7220 */ /* 0x000fe20000400000 */
[----:B------:R-:W-:-:S04]  /*1060*/  IMAD.WIDE R18, R16, 0x10, R12 ;  /* 0x0000001010127825 */ /* 0x000fc800078e020c */
[----:B------:R-:W-:Y:S01]  /*1070*/  FMUL R28, R23, R28 ;  /* 0x0000001c171c7220 */ /* 0x000fe20000400000 */
[----:B------:R-:W-:Y:S01]  /*1080*/  LEA R16, R17, R16, 0x1 ;  /* 0x0000001011107211 */ /* 0x000fe200078e08ff */
[----:B------:R-:W-:Y:S02]  /*1090*/  @!P4 FMUL R10, R10, R29 ;  /* 0x0000001d0a0ac220 */ /* 0x000fe40000400000 */
[----:B------:R-:W-:Y:S01]  /*10a0*/  @!P5 FMUL R11, R11, R28 ;  /* 0x0000001c0b0bd220 */ /* 0x000fe20000400000 */
[----:B------:R-:W-:Y:S01]  /*10b0*/  IMAD.WIDE R20, R17, 0x10, R18 ;  /* 0x0000001011147825 */ /* 0x000fe200078e0212 */
[----:B------:R2:W-:Y:S01]  /*10c0*/  STG.E.128 desc[UR4][R18.64], R4 ;  /* 0x0000000412007986 */ /* 0x0005e2000c101d04 */
[----:B------:R-:W-:-:S03]  /*10d0*/  ISETP.GE.AND P0, PT, R16, R15, PT ;  /* 0x0000000f1000720c */ /* 0x000fc60003f06270 */
[----:B------:R2:W-:Y:S10]  /*10e0*/  STG.E.128 desc[UR4][R20.64], R8 ;  /* 0x0000000814007986 */ /* 0x0005f4000c101d04 */
[----:B------:R-:W-:Y:S05]  /*10f0*/  @!P0 BRA `(.L_x_4) ;  /* 0xfffffff400b08947 */ /* 0x000fea000383ffff */
.L_x_1:
[----:B------:R-:W-:Y:S05]  /*1100*/  BSYNC.RECONVERGENT B0 ;  /* 0x0000000000007941 */ /* 0x000fea0003800200 */
.L_x_0:
[----:B--2---:R-:W-:-:S04]  /*1110*/  LEA R10, R15, R14, 0x2 ;  /* 0x0000000e0f0a7211 */ /* 0x004fc800078e10ff */
[----:B------:R-:W-:-:S13]  /*1120*/  ISETP.GE.AND P0, PT, R10, R0, PT ;  /* 0x000000000a00720c */ /* 0x000fda0003f06270 */
[----:B------:R-:W-:Y:S05]  /*1130*/  @P0 EXIT ;  /* 0x000000000000094d */ /* 0x000fea0003800000 */
[----:B-1----:R-:W1:Y:S01]  /*1140*/  I2F.U32.RP R7, R17 ;  /* 0x0000001100077306 */ /* 0x002e620000209000 */
[----:B------:R-:W-:Y:S01]  /*1150*/  IADD3 R5, PT, PT, R17, R10, RZ ;  /* 0x0000000a11057210 */ /* 0x000fe20007ffe0ff */
[----:B------:R-:W-:Y:S01]  /*1160*/  BSSY.RECONVERGENT B0, `(.L_x_5) ;  /* 0x000003c000007945 */ /* 0x000fe20003800200 */
[----:B------:R-:W-:Y:S02]  /*1170*/  IADD3 R9, PT, PT, RZ, -R17, RZ ;  /* 0x80000011ff097210 */ /* 0x000fe40007ffe0ff */
[CC--:B------:R-:W-:Y:S02]  /*1180*/  ISETP.GE.AND P0, PT, R5.reuse, R0.reuse, PT ;  /* 0x000000000500720c */ /* 0x0c0fe40003f06270 */
[----:B------:R-:W-:Y:S02]  /*1190*/  VIMNMX R4, PT, PT, R5, R0, !PT ;  /* 0x0000000005047248 */ /* 0x000fe40007fe0100 */
[----:B------:R-:W-:Y:S02]  /*11a0*/  SEL R6, RZ, 0x1, P0 ;  /* 0x00000001ff067807 */ /* 0x000fe40000000000 */
[----:B------:R-:W-:-:S02]  /*11b0*/  ISETP.NE.U32.AND P2, PT, R17, RZ, PT ;  /* 0x000000ff1100720c */ /* 0x000fc40003f45070 */
[----:B------:R-:W-:Y:S01]  /*11c0*/  IADD3 R4, PT, PT, R4, -R5, -R6 ;  /* 0x8000000504047210 */ /* 0x000fe20007ffe806 */
[----:B-1----:R-:W0:Y:S02]  /*11d0*/  MUFU.RCP R7, R7 ;  /* 0x0000000700077308 */ /* 0x002e240000001000 */
[----:B0-----:R-:W-:-:S06]  /*11e0*/  IADD3 R2, PT, PT, R7, 0xffffffe, RZ ;  /* 0x0ffffffe07027810 */ /* 0x001fcc0007ffe0ff */
[----:B------:R0:W1:Y:S02]  /*11f0*/  F2I.FTZ.U32.TRUNC.NTZ R3, R2 ;  /* 0x0000000200037305 */ /* 0x000064000021f000 */
[----:B0-----:R-:W-:Y:S02]  /*1200*/  HFMA2 R2, -RZ, RZ, 0, 0 ;  /* 0x00000000ff027431 */ /* 0x001fe400000001ff */
[----:B-1----:R-:W-:-:S04]  /*1210*/  IMAD R9, R9, R3, RZ ;  /* 0x0000000309097224 */ /* 0x002fc800078e02ff */
[----:B------:R-:W-:-:S06]  /*1220*/  IMAD.HI.U32 R9, R3, R9, R2 ;  /* 0x0000000903097227 */ /* 0x000fcc00078e0002 */
[----:B------:R-:W-:-:S05]  /*1230*/  IMAD.HI.U32 R7, R9, R4, RZ ;  /* 0x0000000409077227 */ /* 0x000fca00078e00ff */
[----:B------:R-:W-:-:S05]  /*1240*/  IADD3 R2, PT, PT, -R7, RZ, RZ ;  /* 0x000000ff07027210 */ /* 0x000fca0007ffe1ff */
[----:B------:R-:W-:Y:S02]  /*1250*/  IMAD R4, R17, R2, R4 ;  /* 0x0000000211047224 */ /* 0x000fe400078e0204 */
[----:B------:R-:W0:Y:S03]  /*1260*/  LDC.64 R2, c[0x0][0x388] ;  /* 0x0000e200ff027b82 */ /* 0x000e260000000a00 */
[----:B------:R-:W-:-:S13]  /*1270*/  ISETP.GE.U32.AND P0, PT, R4, R17, PT ;  /* 0x000000110400720c */ /* 0x000fda0003f06070 */
[----:B------:R-:W-:Y:S02]  /*1280*/  @P0 IADD3 R4, PT, PT, -R17, R4, RZ ;  /* 0x0000000411040210 */ /* 0x000fe40007ffe1ff */
[----:B------:R-:W-:Y:S02]  /*1290*/  @P0 IADD3 R7, PT, PT, R7, 0x1, RZ ;  /* 0x0000000107070810 */ /* 0x000fe40007ffe0ff */
[----:B------:R-:W-:Y:S02]  /*12a0*/  ISETP.GE.U32.AND P1, PT, R4, R17, PT ;  /* 0x000000110400720c */ /* 0x000fe40003f26070 */
[----:B------:R-:W1:Y:S11]  /*12b0*/  LDC.64 R4, c[0x0][0x380] ;  /* 0x0000e000ff047b82 */ /* 0x000e760000000a00 */
[----:B------:R-:W-:-:S02]  /*12c0*/  @P1 IADD3 R7, PT, PT, R7, 0x1, RZ ;  /* 0x0000000107071810 */ /* 0x000fc40007ffe0ff */
[----:B------:R-:W-:-:S04]  /*12d0*/  @!P2 LOP3.LUT R7, RZ, R17, RZ, 0x33, !PT ;  /* 0x00000011ff07a212 */ /* 0x000fc800078e33ff */
[----:B------:R-:W-:-:S04]  /*12e0*/  IADD3 R11, PT, PT, R6, R7, RZ ;  /* 0x00000007060b7210 */ /* 0x000fc80007ffe0ff */
[C---:B------:R-:W-:Y:S02]  /*12f0*/  LOP3.LUT R6, R11.reuse, 0x3, RZ, 0xc0, !PT ;  /* 0x000000030b067812 */ /* 0x040fe400078ec0ff */
[----:B------:R-:W-:Y:S02]  /*1300*/  ISETP.GE.U32.AND P2, PT, R11, 0x3, PT ;  /* 0x000000030b00780c */ /* 0x000fe40003f46070 */
[----:B------:R-:W-:-:S13]  /*1310*/  ISETP.NE.AND P0, PT, R6, 0x3, PT ;  /* 0x000000030600780c */ /* 0x000fda0003f05270 */
[----:B0-----:R-:W-:Y:S05]  /*1320*/  @!P0 BRA `(.L_x_6) ;  /* 0x00000000007c8947 */ /* 0x001fea0003800000 */
[----:B------:R-:W0:Y:S01]  /*1330*/  LDC.64 R6, c[0x0][0x380] ;  /* 0x0000e000ff067b82 */ /* 0x000e220000000a00 */
[----:B------:R-:W-:-:S04]  /*1340*/  IADD3 R11, PT, PT, R11, 0x1, RZ ;  /* 0x000000010b0b7810 */ /* 0x000fc80007ffe0ff */
[----:B------:R-:W-:-:S03]  /*1350*/  LOP3.LUT R11, R11, 0x3, RZ, 0xc0, !PT ;  /* 0x000000030b0b7812 */ /* 0x000fc600078ec0ff */
[----:B------:R-:W2:Y:S01]  /*1360*/  LDC.64 R8, c[0x0][0x388] ;  /* 0x0000e200ff087b82 */ /* 0x000ea20000000a00 */
[----:B------:R-:W-:-:S07]  /*1370*/  IADD3 R11, PT, PT, -R11, RZ, RZ ;  /* 0x000000ff0b0b7210 */ /* 0x000fce0007ffe1ff */
.L_x_7:
[----:B0--3--:R-:W-:-:S05]  /*1380*/  IMAD.WIDE R12, R10, 0x4, R6 ;  /* 0x000000040a0c7825 */ /* 0x009fca00078e0206 */
[----:B------:R-:W3:Y:S01]  /*1390*/  LDG.E.CONSTANT R15, desc[UR4][R12.64] ;  /* 0x000000040c0f7981 */ /* 0x000ee2000c1e9900 */
[----:B------:R-:W-:Y:S01]  /*13a0*/  IADD3 R11, PT, PT, R11, 0x1, RZ ;  /* 0x000000010b0b7810 */ /* 0x000fe20007ffe0ff */
[C---:B---3--:R-:W-:Y:S01]  /*13b0*/  FMUL R14, R15.reuse, 1.4426950216293334961 ;  /* 0x3fb8aa3b0f0e7820 */ /* 0x048fe20000400000 */
[----:B------:R-:W-:-:S04]  /*13c0*/  FSETP.GT.AND P0, PT, R15, 20, PT ;  /* 0x41a000000f00780b */ /* 0x000fc80003f04000 */
[----:B------:R-:W-:-:S04]  /*13d0*/  FSEL R14, R14, RZ, !P0 ;  /* 0x000000ff0e0e7208 */ /* 0x000fc80004000000 */
[----:B------:R-:W-:-:S13]  /*13e0*/  FSETP.GEU.AND P1, PT, R14, -126, PT ;  /* 0xc2fc00000e00780b */ /* 0x000fda0003f2e000 */
[----:B------:R-:W-:-:S04]  /*13f0*/  @!P1 FMUL R14, R14, 0.5 ;  /* 0x3f0000000e0e9820 */ /* 0x000fc80000400000 */
[----:B------:R-:W0:Y:S02]  /*1400*/  MUFU.EX2 R16, R14 ;  /* 0x0000000e00107308 */ /* 0x000e240000000800 */
[----:B0-----:R-:W-:-:S04]  /*1410*/  @!P1 FMUL R16, R16, R16 ;  /* 0x0000001010109220 */ /* 0x001fc80000400000 */
[----:B------:R-:W-:-:S04]  /*1420*/  FADD R16, R16, 1 ;  /* 0x3f80000010107421 */ /* 0x000fc80000000000 */
[----:B------:R-:W-:-:S04]  /*1430*/  FMUL R16, R16, R16 ;  /* 0x0000001010107220 */ /* 0x000fc80000400000 */
[C---:B------:R-:W-:Y:S01]  /*1440*/  FADD R18, R16.reuse, 1 ;  /* 0x3f80000010127421 */ /* 0x040fe20000000000 */
[----:B------:R-:W-:-:S04]  /*1450*/  FADD R16, R16, -1 ;  /* 0xbf80000010107421 */ /* 0x000fc80000000000 */
[----:B------:R-:W-:-:S05]  /*1460*/  F2FP.F16.F32.PACK_AB R18, R18, R18 ;  /* 0x000000121212723e */ /* 0x000fca00000000ff */
[----:B------:R-:W-:-:S06]  /*1470*/  HADD2.F32 R18, -RZ, R18.H0_H0 ;  /* 0x20000012ff127230 */ /* 0x000fcc0000004100 */
[----:B------:R-:W0:Y:S02]  /*1480*/  MUFU.RCP R18, R18 ;  /* 0x0000001200127308 */ /* 0x000e240000001000 */
[----:B0-----:R-:W-:-:S05]  /*1490*/  F2FP.F16.F32.PACK_AB R12, RZ, R18 ;  /* 0x00000012ff0c723e */ /* 0x001fca00000000ff */
[----:B------:R-:W-:-:S05]  /*14a0*/  HADD2.F32 R13, -RZ, R12.H0_H0 ;  /* 0x2000000cff0d7230 */ /* 0x000fca0000004100 */
[----:B------:R-:W-:Y:S01]  /*14b0*/  FMUL R16, R16, R13 ;  /* 0x0000000d10107220 */ /* 0x000fe20000400000 */
[----:B--2---:R-:W-:Y:S01]  /*14c0*/  IMAD.WIDE R12, R10, 0x4, R8 ;  /* 0x000000040a0c7825 */ /* 0x004fe200078e0208 */
[----:B------:R-:W-:-:S03]  /*14d0*/  IADD3 R10, PT, PT, R17, R10, RZ ;  /* 0x0000000a110a7210 */ /* 0x000fc60007ffe0ff */
[----:B------:R-:W-:Y:S01]  /*14e0*/  @!P0 FMUL R15, R15, R16 ;  /* 0x000000100f0f8220 */ /* 0x000fe20000400000 */
[----:B------:R-:W-:-:S04]  /*14f0*/  ISETP.NE.AND P0, PT, R11, RZ, PT ;  /* 0x000000ff0b00720c */ /* 0x000fc80003f05270 */
[----:B------:R3:W-:Y:S09]  /*1500*/  STG.E desc[UR4][R12.64], R15 ;  /* 0x0000000f0c007986 */ /* 0x0007f2000c101904 */
[----:B------:R-:W-:Y:S05]  /*1510*/  @P0 BRA `(.L_x_7) ;  /* 0xfffffffc00980947 */ /* 0x000fea000383ffff */
.L_x_6:
[----:B------:R-:W-:Y:S05]  /*1520*/  BSYNC.RECONVERGENT B0 ;  /* 0x0000000000007941 */ /* 0x000fea0003800200 */
.L_x_5:
[----:B------:R-:W-:Y:S05]  /*1530*/  @!P2 EXIT ;  /* 0x000000000000a94d */ /* 0x000fea0003800000 */
.L_x_8:
[----:B-12---:R-:W-:-:S05]  /*1540*/  IMAD.WIDE R18, R10, 0x4, R4 ;  /* 0x000000040a127825 */ /* 0x006fca00078e0204 */
[----:B---3--:R-:W2:Y:S01]  /*1550*/  LDG.E.CONSTANT R13, desc[UR4][R18.64] ;  /* 0x00000004120d7981 */ /* 0x008ea2000c1e9900 */
[----:B------:R-:W-:-:S05]  /*1560*/  IMAD.WIDE R6, R17, 0x4, R18 ;  /* 0x0000000411067825 */ /* 0x000fca00078e0212 */
[----:B------:R-:W3:Y:S01]  /*1570*/  LDG.E.CONSTANT R11, desc[UR4][R6.64] ;  /* 0x00000004060b7981 */ /* 0x000ee2000c1e9900 */
[----:B------:R-:W-:-:S05]  /*1580*/  IMAD.WIDE R8, R17, 0x4, R6 ;  /* 0x0000000411087825 */ /* 0x000fca00078e0206 */
[----:B------:R-:W4:Y:S01]  /*1590*/  LDG.E.CONSTANT R12, desc[UR4][R8.64] ;  /* 0x00000004080c7981 */ /* 0x000f22000c1e9900 */
[----:B------:R-:W-:-:S06]  /*15a0*/  IMAD.WIDE R14, R17, 0x4, R8 ;  /* 0x00000004110e7825 */ /* 0x000fcc00078e0208 */
[----:B------:R-:W5:Y:S01]  /*15b0*/  LDG.E.CONSTANT R14, desc[UR4][R14.64] ;  /* 0x000000040e0e7981 */ /* 0x000f62000c1e9900 */
[C---:B--2---:R-:W-:Y:S01]  /*15c0*/  FMUL R16, R13.reuse, 1.4426950216293334961 ;  /* 0x3fb8aa3b0d107820 */ /* 0x044fe20000400000 */
[----:B------:R-:W-:-:S04]  /*15d0*/  FSETP.GT.AND P0, PT, R13, 20, PT ;  /* 0x41a000000d00780b */ /* 0x000fc80003f04000 */
[----:B------:R-:W-:Y:S01]  /*15e0*/  FSEL R20, R16, RZ, !P0 ;  /* 0x000000ff10147208 */ /* 0x000fe20004000000 */
[C---:B---3--:R-:W-:Y:S01]  /*15f0*/  FMUL R16, R11.reuse, 1.4426950216293334961 ;  /* 0x3fb8aa3b0b107820 */ /* 0x048fe20000400000 */
[----:B------:R-:W-:Y:S02]  /*1600*/  FSETP.GT.AND P1, PT, R11, 20, PT ;  /* 0x41a000000b00780b */ /* 0x000fe40003f24000 */
[----:B------:R-:W-:Y:S02]  /*1610*/  FSETP.GEU.AND P6, PT, R20, -126, PT ;  /* 0xc2fc00001400780b */ /* 0x000fe40003fce000 */
[----:B------:R-:W-:Y:S01]  /*1620*/  FSEL R16, R16, RZ, !P1 ;  /* 0x000000ff10107208 */ /* 0x000fe20004800000 */
[C---:B----4-:R-:W-:Y:S01]  /*1630*/  FMUL R6, R12.reuse, 1.4426950216293334961 ;  /* 0x3fb8aa3b0c067820 */ /* 0x050fe20000400000 */
[----:B------:R-:W-:Y:S02]  /*1640*/  FSETP.GT.AND P2, PT, R12, 20, PT ;  /* 0x41a000000c00780b */ /* 0x000fe40003f44000 */
[----:B------:R-:W-:-:S02]  /*1650*/  FSETP.GEU.AND P3, PT, R16, -126, PT ;  /* 0xc2fc00001000780b */ /* 0x000fc40003f6e000 */
[----:B------:R-:W-:Y:S01]  /*1660*/  FSEL R8, R6, RZ, !P2 ;  /* 0x000000ff06087208 */ /* 0x000fe20005000000 */
[C---:B-----5:R-:W-:Y:S01]  /*1670*/  FMUL R6, R14.reuse, 1.4426950216293334961 ;  /* 0x3fb8aa3b0e067820 */ /* 0x060fe20000400000 */
[----:B------:R-:W-:-:S03]  /*1680*/  FSETP.GT.AND P4, PT, R14, 20, PT ;  /* 0x41a000000e00780b */ /* 0x000fc60003f84000 */
[----:B------:R-:W-:Y:S01]  /*1690*/  @!P6 FMUL R20, R20, 0.5 ;  /* 0x3f0000001414e820 */ /* 0x000fe20000400000 */
[----:B------:R-:W-:Y:S02]  /*16a0*/  FSETP.GEU.AND P5, PT, R8, -126, PT ;  /* 0xc2fc00000800780b */ /* 0x000fe40003fae000 */
[----:B------:R-:W-:Y:S01]  /*16b0*/  FSEL R18, R6, RZ, !P4 ;  /* 0x000000ff06127208 */ /* 0x000fe20006000000 */
[----:B------:R-:W0:Y:S02]  /*16c0*/  MUFU.EX2 R21, R20 ;  /* 0x0000001400157308 */ /* 0x000e240000000800 */
[----:B------:R-:W-:-:S06]  /*16d0*/  @!P3 FMUL R16, R16, 0.5 ;  /* 0x3f0000001010b820 */ /* 0x000fcc0000400000 */
[----:B------:R-:W1:Y:S02]  /*16e0*/  MUFU.EX2 R7, R16 ;  /* 0x0000001000077308 */ /* 0x000e640000000800 */
[----:B------:R-:W-:-:S06]  /*16f0*/  @!P5 FMUL R8, R8, 0.5 ;  /* 0x3f0000000808d820 */ /* 0x000fcc0000400000 */
[----:B------:R-:W2:Y:S01]  /*1700*/  MUFU.EX2 R9, R8 ;  /* 0x0000000800097308 */ /* 0x000ea20000000800 */
[----:B0-----:R-:W-:Y:S01]  /*1710*/  @!P6 FMUL R21, R21, R21 ;  /* 0x000000151515e220 */ /* 0x001fe20000400000 */
[----:B------:R-:W-:-:S03]  /*1720*/  FSETP.GEU.AND P6, PT, R18, -126, PT ;  /* 0xc2fc00001200780b */ /* 0x000fc60003fce000 */
[----:B------:R-:W-:Y:S01]  /*1730*/  FADD R6, R21, 1 ;  /* 0x3f80000015067421 */ /* 0x000fe20000000000 */
[----:B-1----:R-:W-:-:S03]  /*1740*/  @!P3 FMUL R7, R7, R7 ;  /* 0x000000070707b220 */ /* 0x002fc60000400000 */
[----:B------:R-:W-:Y:S01]  /*1750*/  FMUL R6, R6, R6 ;  /* 0x0000000606067220 */ /* 0x000fe20000400000 */
[----:B------:R-:W-:-:S03]  /*1760*/  FADD R7, R7, 1 ;  /* 0x3f80000007077421 */ /* 0x000fc60000000000 */
[----:B------:R-:W-:Y:S02]  /*1770*/  FADD R20, R6, 1 ;  /* 0x3f80000006147421 */ /* 0x000fe40000000000 */
[----:B------:R-:W-:Y:S01]  /*1780*/  @!P6 FMUL R18, R18, 0.5 ;  /* 0x3f0000001212e820 */ /* 0x000fe20000400000 */
[----:B--2---:R-:W-:Y:S01]  /*1790*/  @!P5 FMUL R9, R9, R9 ;  /* 0x000000090909d220 */ /* 0x004fe20000400000 */
[----:B------:R-:W-:Y:S02]  /*17a0*/  FMUL R15, R7, R7 ;  /* 0x00000007070f7220 */ /* 0x000fe40000400000 */
[----:B------:R0:W1:Y:S01]  /*17b0*/  MUFU.EX2 R19, R18 ;  /* 0x0000001200137308 */ /* 0x0000620000000800 */
[----:B------:R-:W-:Y:S01]  /*17c0*/  F2FP.F16.F32.PACK_AB R20, R20, R20 ;  /* 0x000000141414723e */ /* 0x000fe200000000ff */
[----:B------:R-:W-:Y:S01]  /*17d0*/  FADD R9, R9, 1 ;  /* 0x3f80000009097421 */ /* 0x000fe20000000000 */
[C---:B------:R-:W-:Y:S01]  /*17e0*/  FADD R7, R15.reuse, 1 ;  /* 0x3f8000000f077421 */ /* 0x040fe20000000000 */
[----:B------:R-:W-:-:S02]  /*17f0*/  FADD R15, R15, -1 ;  /* 0xbf8000000f0f7421 */ /* 0x000fc40000000000 */
[----:B------:R-:W-:Y:S02]  /*1800*/  HADD2.F32 R20, -RZ, R20.H0_H0 ;  /* 0x20000014ff147230 */ /* 0x000fe40000004100 */
[----:B------:R-:W-:Y:S01]  /*1810*/  F2FP.F16.F32.PACK_AB R7, R7, R7 ;  /* 0x000000070707723e */ /* 0x000fe200000000ff */
[----:B0-----:R-:W-:-:S03]  /*1820*/  FMUL R18, R9, R9 ;  /* 0x0000000909127220 */ /* 0x001fc60000400000 */
[----:B------:R-:W0:Y:S01]  /*1830*/  MUFU.RCP R20, R20 ;  /* 0x0000001400147308 */ /* 0x000e220000001000 */
[C---:B------:R-:W-:Y:S01]  /*1840*/  FADD R8, R18.reuse, 1 ;  /* 0x3f80000012087421 */ /* 0x040fe20000000000 */
[----:B------:R-:W-:Y:S02]  /*1850*/  HADD2.F32 R7, -RZ, R7.H0_H0 ;  /* 0x20000007ff077230 */ /* 0x000fe40000004100 */
[----:B------:R-:W-:Y:S01]  /*1860*/  FADD R18, R18, -1 ;  /* 0xbf80000012127421 */ /* 0x000fe20000000000 */
[----:B-1----:R-:W-:Y:S01]  /*1870*/  @!P6 FMUL R19, R19, R19 ;  /* 0x000000131313e220 */ /* 0x002fe20000400000 */
[----:B------:R-:W-:Y:S02]  /*1880*/  F2FP.F16.F32.PACK_AB R8, R8, R8 ;  /* 0x000000080808723e */ /* 0x000fe400000000ff */
[----:B------:R-:W1:Y:S01]  /*1890*/  MUFU.RCP R7, R7 ;  /* 0x0000000700077308 */ /* 0x000e620000001000 */
[----:B------:R-:W-:Y:S02]  /*18a0*/  FADD R16, R19, 1 ;  /* 0x3f80000013107421 */ /* 0x000fe40000000000 */
[----:B------:R-:W-:-:S02]  /*18b0*/  HADD2.F32 R9, -RZ, R8.H0_H0 ;  /* 0x20000008ff097230 */ /* 0x000fc40000004100 */
[----:B------:R-:W-:-:S04]  /*18c0*/  FMUL R16, R16, R16 ;  /* 0x0000001010107220 */ /* 0x000fc80000400000 */
[C---:B------:R-:W-:Y:S01]  /*18d0*/  FADD R19, R16.reuse, 1 ;  /* 0x3f80000010137421 */ /* 0x040fe20000000000 */
[----:B------:R-:W2:Y:S01]  /*18e0*/  MUFU.RCP R9, R9 ;  /* 0x0000000900097308 */ /* 0x000ea20000001000 */
[----:B0-----:R-:W-:Y:S01]  /*18f0*/  F2FP.F16.F32.PACK_AB R20, RZ, R20 ;  /* 0x00000014ff14723e */ /* 0x001fe200000000ff */
[----:B------:R-:W-:Y:S02]  /*1900*/  FADD R16, R16, -1 ;  /* 0xbf80000010107421 */ /* 0x000fe40000000000 */
[----:B------:R-:W-:Y:S02]  /*1910*/  F2FP.F16.F32.PACK_AB R19, R19, R19 ;  /* 0x000000131313723e */ /* 0x000fe400000000ff */
[----:B------:R-:W-:Y:S01]  /*1920*/  HADD2.F32 R23, -RZ, R20.H0_H0 ;  /* 0x20000014ff177230 */ /* 0x000fe20000004100 */
[----:B-1----:R-:W-:Y:S01]  /*1930*/  F2FP.F16.F32.PACK_AB R8, RZ, R7 ;  /* 0x00000007ff08723e */ /* 0x002fe200000000ff */
[----:B------:R-:W-:Y:S01]  /*1940*/  FADD R20, R6, -1 ;  /* 0xbf80000006147421 */ /* 0x000fe20000000000 */
[----:B------:R-:W-:-:S02]  /*1950*/  HADD2.F32 R21, -RZ, R19.H0_H0 ;  /* 0x20000013ff157230 */ /* 0x000fc40000004100 */
[----:B------:R-:W-:-:S04]  /*1960*/  IMAD.WIDE R6, R10, 0x4, R2 ;  /* 0x000000040a067825 */ /* 0x000fc800078e0202 */
[----:B------:R-:W-:Y:S01]  /*1970*/  FMUL R20, R20, R23 ;  /* 0x0000001714147220 */ /* 0x000fe20000400000 */
[C---:B------:R-:W-:Y:S01]  /*1980*/  LEA R10, R17.reuse, R10, 0x2 ;  /* 0x0000000a110a7211 */ /* 0x040fe200078e10ff */
[----:B------:R-:W0:Y:S01]  /*1990*/  MUFU.RCP R21, R21 ;  /* 0x0000001500157308 */ /* 0x000e220000001000 */
[----:B------:R-:W-:Y:S01]  /*19a0*/  HADD2.F32 R22, -RZ, R8.H0_H0 ;  /* 0x20000008ff167230 */ /* 0x000fe20000004100 */
[----:B--2---:R-:W-:Y:S01]  /*19b0*/  F2FP.F16.F32.PACK_AB R19, RZ, R9 ;  /* 0x00000009ff13723e */ /* 0x004fe200000000ff */
[----:B------:R-:W-:-:S04]  /*19c0*/  IMAD.WIDE R8, R17, 0x4, R6 ;  /* 0x0000000411087825 */ /* 0x000fc800078e0206 */
[----:B------:R-:W-:Y:S01]  /*19d0*/  @!P0 FMUL R13, R13, R20 ;  /* 0x000000140d0d8220 */ /* 0x000fe20000400000 */
[----:B------:R-:W-:Y:S01]  /*19e0*/  ISETP.GE.AND P0, PT, R10, R0, PT ;  /* 0x000000000a00720c */ /* 0x000fe20003f06270 */
[----:B------:R-:W-:Y:S01]  /*19f0*/  FMUL R22, R15, R22 ;  /* 0x000000160f167220 */ /* 0x000fe20000400000 */
[----:B------:R-:W-:Y:S02]  /*1a00*/  HADD2.F32 R19, -RZ, R19.H0_H0 ;  /* 0x20000013ff137230 */ /* 0x000fe40000004100 */
[----:B------:R2:W-:Y:S01]  /*1a10*/  STG.E desc[UR4][R6.64], R13 ;  /* 0x0000000d06007986 */ /* 0x0005e2000c101904 */
[----:B------:R-:W-:Y:S02]  /*1a20*/  @!P1 FMUL R11, R11, R22 ;  /* 0x000000160b0b9220 */ /* 0x000fe40000400000 */
[----:B------:R-:W-:Y:S01]  /*1a30*/  FMUL R15, R18, R19 ;  /* 0x00000013120f7220 */ /* 0x000fe20000400000 */
[C---:B------:R-:W-:Y:S02]  /*1a40*/  IMAD.WIDE R18, R17.reuse, 0x4, R8 ;  /* 0x0000000411127825 */ /* 0x040fe400078e0208 */
[----:B------:R2:W-:Y:S02]  /*1a50*/  STG.E desc[UR4][R8.64], R11 ;  /* 0x0000000b08007986 */ /* 0x0005e4000c101904 */
[----:B------:R-:W-:Y:S01]  /*1a60*/  @!P2 FMUL R12, R12, R15 ;  /* 0x0000000f0c0ca220 */ /* 0x000fe20000400000 */
[----:B0-----:R-:W-:Y:S01]  /*1a70*/  F2FP.F16.F32.PACK_AB R23, RZ, R21 ;  /* 0x00000015ff17723e */ /* 0x001fe200000000ff */
[----:B------:R-:W-:-:S03]  /*1a80*/  IMAD.WIDE R20, R17, 0x4, R18 ;  /* 0x0000000411147825 */ /* 0x000fc600078e0212 */
[----:B------:R2:W-:Y:S01]  /*1a90*/  STG.E desc[UR4][R18.64], R12 ;  /* 0x0000000c12007986 */ /* 0x0005e2000c101904 */
[----:B------:R-:W-:-:S05]  /*1aa0*/  HADD2.F32 R23, -RZ, R23.H0_H0 ;  /* 0x20000017ff177230 */ /* 0x000fca0000004100 */
[----:B------:R-:W-:-:S04]  /*1ab0*/  FMUL R23, R16, R23 ;  /* 0x0000001710177220 */ /* 0x000fc80000400000 */
[----:B------:R-:W-:-:S05]  /*1ac0*/  @!P4 FMUL R14, R14, R23 ;  /* 0x000000170e0ec220 */ /* 0x000fca0000400000 */
[----:B------:R2:W-:Y:S01]  /*1ad0*/  STG.E desc[UR4][R20.64], R14 ;  /* 0x0000000e14007986 */ /* 0x0005e2000c101904 */
[----:B------:R-:W-:Y:S05]  /*1ae0*/  @!P0 BRA `(.L_x_8) ;  /* 0xfffffff800948947 */ /* 0x000fea000383ffff */
[----:B------:R-:W-:Y:S05]  /*1af0*/  EXIT ;  /* 0x000000000000794d */ /* 0x000fea0003800000 */
.L_x_9:
[----:B------:R-:W-:-:S00]  /*1b00*/  BRA `(.L_x_9) ;  /* 0xfffffffc00fc7947 */ /* 0x000fc0000383ffff */
[----:B------:R-:W-:-:S00]  /*1b10*/  NOP ;  /* 0x0000000000007918 */ /* 0x000fc00000000000 */
        /* <DEDUP_REMOVED lines=14> */
.L_x_10:


//--------------------- .nv.shared.reserved.0     --------------------------
	.section	.nv.shared.reserved.0,"aw",@nobits
	.weak		__nv_reservedSMEM_offset_0_alias
	.size		__nv_reservedSMEM_offset_0_alias, 0, 64
	.other		__nv_reservedSMEM_offset_0_alias,@"STO_CUDA_RESERVED_SHARED STV_DEFAULT"
__nv_reservedSMEM_offset_0_alias:
	.zero		0
	.zero		64


//--------------------- .nv.constant0._Z21mish_kernel_ga100_optPKfPfi --------------------------
	.section	.nv.constant0._Z21mish_kernel_ga100_optPKfPfi,"a",@progbits
	.sectionflags	@""
	.align	4
.nv.constant0._Z21mish_kernel_ga100_optPKfPfi:
	.zero		916


//--------------------- SYMBOLS --------------------------

	.type		.nv.reservedSmem.offset0,@object
	.size		.nv.reservedSmem.offset0,0x4
